//
// Generated by NVIDIA NVVM Compiler
//
// Compiler Build ID: CL-36424714
// Cuda compilation tools, release 13.0, V13.0.88
// Based on NVVM 20.0.0
//

.version 9.0
.target sm_100
.address_size 64

	// .globl	_Z23conv2d_backward_weightsPKfS0_Pfiiiiii

.visible .entry _Z23conv2d_backward_weightsPKfS0_Pfiiiiii(
	.param .u64 .ptr .align 1 _Z23conv2d_backward_weightsPKfS0_Pfiiiiii_param_0,
	.param .u64 .ptr .align 1 _Z23conv2d_backward_weightsPKfS0_Pfiiiiii_param_1,
	.param .u64 .ptr .align 1 _Z23conv2d_backward_weightsPKfS0_Pfiiiiii_param_2,
	.param .u32 _Z23conv2d_backward_weightsPKfS0_Pfiiiiii_param_3,
	.param .u32 _Z23conv2d_backward_weightsPKfS0_Pfiiiiii_param_4,
	.param .u32 _Z23conv2d_backward_weightsPKfS0_Pfiiiiii_param_5,
	.param .u32 _Z23conv2d_backward_weightsPKfS0_Pfiiiiii_param_6,
	.param .u32 _Z23conv2d_backward_weightsPKfS0_Pfiiiiii_param_7,
	.param .u32 _Z23conv2d_backward_weightsPKfS0_Pfiiiiii_param_8
)
{
	.reg .pred 	%p<16>;
	.reg .b32 	%r<84>;
	.reg .b32 	%f<121>;
	.reg .b64 	%rd<26>;

	ld.param.u64 	%rd6, [_Z23conv2d_backward_weightsPKfS0_Pfiiiiii_param_0];
	ld.param.u64 	%rd7, [_Z23conv2d_backward_weightsPKfS0_Pfiiiiii_param_1];
	ld.param.u32 	%r34, [_Z23conv2d_backward_weightsPKfS0_Pfiiiiii_param_3];
	ld.param.u32 	%r35, [_Z23conv2d_backward_weightsPKfS0_Pfiiiiii_param_4];
	ld.param.u32 	%r36, [_Z23conv2d_backward_weightsPKfS0_Pfiiiiii_param_5];
	ld.param.u32 	%r37, [_Z23conv2d_backward_weightsPKfS0_Pfiiiiii_param_6];
	ld.param.u32 	%r38, [_Z23conv2d_backward_weightsPKfS0_Pfiiiiii_param_7];
	ld.param.u32 	%r39, [_Z23conv2d_backward_weightsPKfS0_Pfiiiiii_param_8];
	cvta.to.global.u64 	%rd1, %rd7;
	cvta.to.global.u64 	%rd2, %rd6;
	mov.u32 	%r40, %ctaid.x;
	mov.u32 	%r41, %ntid.x;
	mov.u32 	%r42, %tid.x;
	mad.lo.s32 	%r1, %r40, %r41, %r42;
	sub.s32 	%r2, %r36, %r39;
	sub.s32 	%r3, %r37, %r39;
	add.s32 	%r4, %r3, 1;
	mul.lo.s32 	%r43, %r38, %r35;
	mul.lo.s32 	%r44, %r43, %r39;
	mul.lo.s32 	%r45, %r44, %r39;
	setp.ge.s32 	%p1, %r1, %r45;
	@%p1 bra 	$L__BB0_20;
	div.s32 	%r46, %r1, %r39;
	mul.lo.s32 	%r47, %r46, %r39;
	sub.s32 	%r5, %r1, %r47;
	rem.s32 	%r6, %r46, %r39;
	mul.lo.s32 	%r7, %r39, %r39;
	div.s32 	%r48, %r1, %r7;
	rem.s32 	%r8, %r48, %r35;
	mul.lo.s32 	%r49, %r7, %r35;
	div.s32 	%r9, %r1, %r49;
	setp.lt.s32 	%p2, %r34, 1;
	or.b32  	%r50, %r3, %r2;
	shr.u32 	%r51, %r50, 31;
	and.b32  	%r52, %r51, 1;
	setp.eq.b32 	%p3, %r52, 1;
	or.pred  	%p4, %p2, %p3;
	mov.f32 	%f119, 0f00000000;
	@%p4 bra 	$L__BB0_19;
	and.b32  	%r56, %r4, 15;
	add.s32 	%r10, %r56, -1;
	and.b32  	%r11, %r4, 7;
	and.b32  	%r12, %r4, -16;
	and.b32  	%r13, %r4, 3;
	mov.f32 	%f119, 0f00000000;
	mov.b32 	%r76, 0;
$L__BB0_3:
	mad.lo.s32 	%r58, %r76, %r38, %r9;
	mad.lo.s32 	%r15, %r58, %r2, %r58;
	mad.lo.s32 	%r59, %r76, %r35, %r8;
	mad.lo.s32 	%r16, %r59, %r36, %r6;
	mov.b32 	%r77, 0;
$L__BB0_4:
	mov.u32 	%r17, %r77;
	setp.lt.u32 	%p5, %r3, 15;
	add.s32 	%r61, %r15, %r17;
	mul.lo.s32 	%r18, %r61, %r4;
	add.s32 	%r62, %r17, %r16;
	mad.lo.s32 	%r19, %r62, %r37, %r5;
	mov.b32 	%r82, 0;
	@%p5 bra 	$L__BB0_7;
	and.b32  	%r63, %r4, -16;
	neg.s32 	%r80, %r63;
	mov.u32 	%r78, %r19;
	mov.u32 	%r79, %r18;
$L__BB0_6:
	.pragma "nounroll";
	mul.wide.s32 	%rd8, %r79, 4;
	add.s64 	%rd9, %rd2, %rd8;
	ld.global.f32 	%f21, [%rd9];
	mul.wide.s32 	%rd10, %r78, 4;
	add.s64 	%rd11, %rd1, %rd10;
	ld.global.f32 	%f22, [%rd11];
	fma.rn.f32 	%f23, %f21, %f22, %f119;
	ld.global.f32 	%f24, [%rd9+4];
	ld.global.f32 	%f25, [%rd11+4];
	fma.rn.f32 	%f26, %f24, %f25, %f23;
	ld.global.f32 	%f27, [%rd9+8];
	ld.global.f32 	%f28, [%rd11+8];
	fma.rn.f32 	%f29, %f27, %f28, %f26;
	ld.global.f32 	%f30, [%rd9+12];
	ld.global.f32 	%f31, [%rd11+12];
	fma.rn.f32 	%f32, %f30, %f31, %f29;
	ld.global.f32 	%f33, [%rd9+16];
	ld.global.f32 	%f34, [%rd11+16];
	fma.rn.f32 	%f35, %f33, %f34, %f32;
	ld.global.f32 	%f36, [%rd9+20];
	ld.global.f32 	%f37, [%rd11+20];
	fma.rn.f32 	%f38, %f36, %f37, %f35;
	ld.global.f32 	%f39, [%rd9+24];
	ld.global.f32 	%f40, [%rd11+24];
	fma.rn.f32 	%f41, %f39, %f40, %f38;
	ld.global.f32 	%f42, [%rd9+28];
	ld.global.f32 	%f43, [%rd11+28];
	fma.rn.f32 	%f44, %f42, %f43, %f41;
	ld.global.f32 	%f45, [%rd9+32];
	ld.global.f32 	%f46, [%rd11+32];
	fma.rn.f32 	%f47, %f45, %f46, %f44;
	ld.global.f32 	%f48, [%rd9+36];
	ld.global.f32 	%f49, [%rd11+36];
	fma.rn.f32 	%f50, %f48, %f49, %f47;
	ld.global.f32 	%f51, [%rd9+40];
	ld.global.f32 	%f52, [%rd11+40];
	fma.rn.f32 	%f53, %f51, %f52, %f50;
	ld.global.f32 	%f54, [%rd9+44];
	ld.global.f32 	%f55, [%rd11+44];
	fma.rn.f32 	%f56, %f54, %f55, %f53;
	ld.global.f32 	%f57, [%rd9+48];
	ld.global.f32 	%f58, [%rd11+48];
	fma.rn.f32 	%f59, %f57, %f58, %f56;
	ld.global.f32 	%f60, [%rd9+52];
	ld.global.f32 	%f61, [%rd11+52];
	fma.rn.f32 	%f62, %f60, %f61, %f59;
	ld.global.f32 	%f63, [%rd9+56];
	ld.global.f32 	%f64, [%rd11+56];
	fma.rn.f32 	%f65, %f63, %f64, %f62;
	ld.global.f32 	%f66, [%rd9+60];
	ld.global.f32 	%f67, [%rd11+60];
	fma.rn.f32 	%f119, %f66, %f67, %f65;
	add.s32 	%r80, %r80, 16;
	add.s32 	%r79, %r79, 16;
	add.s32 	%r78, %r78, 16;
	setp.ne.s32 	%p6, %r80, 0;
	mov.u32 	%r82, %r12;
	@%p6 bra 	$L__BB0_6;
$L__BB0_7:
	and.b32  	%r64, %r4, 15;
	setp.eq.s32 	%p7, %r64, 0;
	@%p7 bra 	$L__BB0_17;
	setp.lt.u32 	%p8, %r10, 7;
	@%p8 bra 	$L__BB0_10;
	add.s32 	%r65, %r82, %r18;
	add.s32 	%r66, %r19, %r82;
	mul.wide.s32 	%rd12, %r65, 4;
	add.s64 	%rd13, %rd2, %rd12;
	ld.global.f32 	%f69, [%rd13];
	mul.wide.s32 	%rd14, %r66, 4;
	add.s64 	%rd15, %rd1, %rd14;
	ld.global.f32 	%f70, [%rd15];
	fma.rn.f32 	%f71, %f69, %f70, %f119;
	ld.global.f32 	%f72, [%rd13+4];
	ld.global.f32 	%f73, [%rd15+4];
	fma.rn.f32 	%f74, %f72, %f73, %f71;
	ld.global.f32 	%f75, [%rd13+8];
	ld.global.f32 	%f76, [%rd15+8];
	fma.rn.f32 	%f77, %f75, %f76, %f74;
	ld.global.f32 	%f78, [%rd13+12];
	ld.global.f32 	%f79, [%rd15+12];
	fma.rn.f32 	%f80, %f78, %f79, %f77;
	ld.global.f32 	%f81, [%rd13+16];
	ld.global.f32 	%f82, [%rd15+16];
	fma.rn.f32 	%f83, %f81, %f82, %f80;
	ld.global.f32 	%f84, [%rd13+20];
	ld.global.f32 	%f85, [%rd15+20];
	fma.rn.f32 	%f86, %f84, %f85, %f83;
	ld.global.f32 	%f87, [%rd13+24];
	ld.global.f32 	%f88, [%rd15+24];
	fma.rn.f32 	%f89, %f87, %f88, %f86;
	ld.global.f32 	%f90, [%rd13+28];
	ld.global.f32 	%f91, [%rd15+28];
	fma.rn.f32 	%f119, %f90, %f91, %f89;
	add.s32 	%r82, %r82, 8;
$L__BB0_10:
	setp.eq.s32 	%p9, %r11, 0;
	@%p9 bra 	$L__BB0_17;
	add.s32 	%r67, %r11, -1;
	setp.lt.u32 	%p10, %r67, 3;
	@%p10 bra 	$L__BB0_13;
	add.s32 	%r68, %r82, %r18;
	add.s32 	%r69, %r19, %r82;
	mul.wide.s32 	%rd16, %r68, 4;
	add.s64 	%rd17, %rd2, %rd16;
	ld.global.f32 	%f93, [%rd17];
	mul.wide.s32 	%rd18, %r69, 4;
	add.s64 	%rd19, %rd1, %rd18;
	ld.global.f32 	%f94, [%rd19];
	fma.rn.f32 	%f95, %f93, %f94, %f119;
	ld.global.f32 	%f96, [%rd17+4];
	ld.global.f32 	%f97, [%rd19+4];
	fma.rn.f32 	%f98, %f96, %f97, %f95;
	ld.global.f32 	%f99, [%rd17+8];
	ld.global.f32 	%f100, [%rd19+8];
	fma.rn.f32 	%f101, %f99, %f100, %f98;
	ld.global.f32 	%f102, [%rd17+12];
	ld.global.f32 	%f103, [%rd19+12];
	fma.rn.f32 	%f119, %f102, %f103, %f101;
	add.s32 	%r82, %r82, 4;
$L__BB0_13:
	setp.eq.s32 	%p11, %r13, 0;
	@%p11 bra 	$L__BB0_17;
	setp.eq.s32 	%p12, %r13, 1;
	add.s32 	%r70, %r82, %r18;
	add.s32 	%r71, %r19, %r82;
	mul.wide.s32 	%rd20, %r70, 4;
	add.s64 	%rd3, %rd2, %rd20;
	ld.global.f32 	%f104, [%rd3];
	mul.wide.s32 	%rd21, %r71, 4;
	add.s64 	%rd4, %rd1, %rd21;
	ld.global.f32 	%f105, [%rd4];
	fma.rn.f32 	%f119, %f104, %f105, %f119;
	@%p12 bra 	$L__BB0_17;
	setp.eq.s32 	%p13, %r13, 2;
	ld.global.f32 	%f106, [%rd3+4];
	ld.global.f32 	%f107, [%rd4+4];
	fma.rn.f32 	%f119, %f106, %f107, %f119;
	@%p13 bra 	$L__BB0_17;
	ld.global.f32 	%f108, [%rd3+8];
	ld.global.f32 	%f109, [%rd4+8];
	fma.rn.f32 	%f119, %f108, %f109, %f119;
$L__BB0_17:
	add.s32 	%r77, %r17, 1;
	setp.ne.s32 	%p14, %r17, %r2;
	@%p14 bra 	$L__BB0_4;
	add.s32 	%r76, %r76, 1;
	setp.ne.s32 	%p15, %r76, %r34;
	@%p15 bra 	$L__BB0_3;
$L__BB0_19:
	ld.param.u64 	%rd25, [_Z23conv2d_backward_weightsPKfS0_Pfiiiiii_param_2];
	mul.lo.s32 	%r72, %r39, %r35;
	mad.lo.s32 	%r73, %r72, %r9, %r6;
	mad.lo.s32 	%r74, %r8, %r7, %r5;
	mad.lo.s32 	%r75, %r73, %r39, %r74;
	cvta.to.global.u64 	%rd22, %rd25;
	mul.wide.s32 	%rd23, %r75, 4;
	add.s64 	%rd24, %rd22, %rd23;
	st.global.f32 	[%rd24], %f119;
$L__BB0_20:
	ret;

}
	// .globl	_Z20conv2d_backward_biasPKfPfiiii
.visible .entry _Z20conv2d_backward_biasPKfPfiiii(
	.param .u64 .ptr .align 1 _Z20conv2d_backward_biasPKfPfiiii_param_0,
	.param .u64 .ptr .align 1 _Z20conv2d_backward_biasPKfPfiiii_param_1,
	.param .u32 _Z20conv2d_backward_biasPKfPfiiii_param_2,
	.param .u32 _Z20conv2d_backward_biasPKfPfiiii_param_3,
	.param .u32 _Z20conv2d_backward_biasPKfPfiiii_param_4,
	.param .u32 _Z20conv2d_backward_biasPKfPfiiii_param_5
)
{
	.reg .pred 	%p<14>;
	.reg .b32 	%r<48>;
	.reg .b32 	%f<89>;
	.reg .b64 	%rd<16>;

	ld.param.u64 	%rd5, [_Z20conv2d_backward_biasPKfPfiiii_param_0];
	ld.param.u64 	%rd4, [_Z20conv2d_backward_biasPKfPfiiii_param_1];
	ld.param.u32 	%r24, [_Z20conv2d_backward_biasPKfPfiiii_param_2];
	ld.param.u32 	%r25, [_Z20conv2d_backward_biasPKfPfiiii_param_3];
	ld.param.u32 	%r26, [_Z20conv2d_backward_biasPKfPfiiii_param_4];
	ld.param.u32 	%r27, [_Z20conv2d_backward_biasPKfPfiiii_param_5];
	cvta.to.global.u64 	%rd1, %rd5;
	mov.u32 	%r28, %ctaid.x;
	mov.u32 	%r29, %ntid.x;
	mov.u32 	%r30, %tid.x;
	mad.lo.s32 	%r1, %r28, %r29, %r30;
	setp.ge.s32 	%p1, %r1, %r25;
	@%p1 bra 	$L__BB1_19;
	min.s32 	%r31, %r24, %r26;
	mov.f32 	%f87, 0f00000000;
	min.s32 	%r32, %r31, %r27;
	setp.lt.s32 	%p2, %r32, 1;
	@%p2 bra 	$L__BB1_18;
	and.b32  	%r2, %r27, 15;
	add.s32 	%r3, %r2, -1;
	and.b32  	%r4, %r27, 7;
	add.s32 	%r5, %r4, -1;
	and.b32  	%r6, %r27, 2147483632;
	and.b32  	%r7, %r27, 3;
	neg.s32 	%r8, %r6;
	add.s64 	%rd2, %rd1, 32;
	mov.f32 	%f87, 0f00000000;
	mov.b32 	%r41, 0;
$L__BB1_3:
	mad.lo.s32 	%r35, %r41, %r25, %r1;
	mul.lo.s32 	%r10, %r35, %r26;
	mov.b32 	%r42, 0;
$L__BB1_4:
	setp.lt.u32 	%p3, %r27, 16;
	add.s32 	%r37, %r10, %r42;
	mul.lo.s32 	%r12, %r37, %r27;
	mov.b32 	%r46, 0;
	mov.u32 	%r43, %r12;
	mov.u32 	%r44, %r8;
	@%p3 bra 	$L__BB1_6;
$L__BB1_5:
	.pragma "nounroll";
	mul.wide.s32 	%rd6, %r43, 4;
	add.s64 	%rd7, %rd2, %rd6;
	ld.global.f32 	%f21, [%rd7+-32];
	add.f32 	%f22, %f87, %f21;
	ld.global.f32 	%f23, [%rd7+-28];
	add.f32 	%f24, %f22, %f23;
	ld.global.f32 	%f25, [%rd7+-24];
	add.f32 	%f26, %f24, %f25;
	ld.global.f32 	%f27, [%rd7+-20];
	add.f32 	%f28, %f26, %f27;
	ld.global.f32 	%f29, [%rd7+-16];
	add.f32 	%f30, %f28, %f29;
	ld.global.f32 	%f31, [%rd7+-12];
	add.f32 	%f32, %f30, %f31;
	ld.global.f32 	%f33, [%rd7+-8];
	add.f32 	%f34, %f32, %f33;
	ld.global.f32 	%f35, [%rd7+-4];
	add.f32 	%f36, %f34, %f35;
	ld.global.f32 	%f37, [%rd7];
	add.f32 	%f38, %f36, %f37;
	ld.global.f32 	%f39, [%rd7+4];
	add.f32 	%f40, %f38, %f39;
	ld.global.f32 	%f41, [%rd7+8];
	add.f32 	%f42, %f40, %f41;
	ld.global.f32 	%f43, [%rd7+12];
	add.f32 	%f44, %f42, %f43;
	ld.global.f32 	%f45, [%rd7+16];
	add.f32 	%f46, %f44, %f45;
	ld.global.f32 	%f47, [%rd7+20];
	add.f32 	%f48, %f46, %f47;
	ld.global.f32 	%f49, [%rd7+24];
	add.f32 	%f50, %f48, %f49;
	ld.global.f32 	%f51, [%rd7+28];
	add.f32 	%f87, %f50, %f51;
	add.s32 	%r44, %r44, 16;
	add.s32 	%r43, %r43, 16;
	setp.eq.s32 	%p4, %r44, 0;
	mov.u32 	%r46, %r6;
	@%p4 bra 	$L__BB1_6;
	bra.uni 	$L__BB1_5;
$L__BB1_6:
	setp.eq.s32 	%p5, %r2, 0;
	@%p5 bra 	$L__BB1_16;
	setp.lt.u32 	%p6, %r3, 7;
	@%p6 bra 	$L__BB1_9;
	add.s32 	%r38, %r46, %r12;
	mul.wide.s32 	%rd8, %r38, 4;
	add.s64 	%rd9, %rd1, %rd8;
	ld.global.f32 	%f53, [%rd9];
	add.f32 	%f54, %f87, %f53;
	ld.global.f32 	%f55, [%rd9+4];
	add.f32 	%f56, %f54, %f55;
	ld.global.f32 	%f57, [%rd9+8];
	add.f32 	%f58, %f56, %f57;
	ld.global.f32 	%f59, [%rd9+12];
	add.f32 	%f60, %f58, %f59;
	ld.global.f32 	%f61, [%rd9+16];
	add.f32 	%f62, %f60, %f61;
	ld.global.f32 	%f63, [%rd9+20];
	add.f32 	%f64, %f62, %f63;
	ld.global.f32 	%f65, [%rd9+24];
	add.f32 	%f66, %f64, %f65;
	ld.global.f32 	%f67, [%rd9+28];
	add.f32 	%f87, %f66, %f67;
	add.s32 	%r46, %r46, 8;
$L__BB1_9:
	setp.eq.s32 	%p7, %r4, 0;
	@%p7 bra 	$L__BB1_16;
	setp.lt.u32 	%p8, %r5, 3;
	@%p8 bra 	$L__BB1_12;
	add.s32 	%r39, %r46, %r12;
	mul.wide.s32 	%rd10, %r39, 4;
	add.s64 	%rd11, %rd1, %rd10;
	ld.global.f32 	%f69, [%rd11];
	add.f32 	%f70, %f87, %f69;
	ld.global.f32 	%f71, [%rd11+4];
	add.f32 	%f72, %f70, %f71;
	ld.global.f32 	%f73, [%rd11+8];
	add.f32 	%f74, %f72, %f73;
	ld.global.f32 	%f75, [%rd11+12];
	add.f32 	%f87, %f74, %f75;
	add.s32 	%r46, %r46, 4;
$L__BB1_12:
	setp.eq.s32 	%p9, %r7, 0;
	@%p9 bra 	$L__BB1_16;
	setp.eq.s32 	%p10, %r7, 1;
	add.s32 	%r40, %r46, %r12;
	mul.wide.s32 	%rd12, %r40, 4;
	add.s64 	%rd3, %rd1, %rd12;
	ld.global.f32 	%f76, [%rd3];
	add.f32 	%f87, %f87, %f76;
	@%p10 bra 	$L__BB1_16;
	setp.eq.s32 	%p11, %r7, 2;
	ld.global.f32 	%f77, [%rd3+4];
	add.f32 	%f87, %f87, %f77;
	@%p11 bra 	$L__BB1_16;
	ld.global.f32 	%f78, [%rd3+8];
	add.f32 	%f87, %f87, %f78;
$L__BB1_16:
	add.s32 	%r42, %r42, 1;
	setp.ne.s32 	%p12, %r42, %r26;
	@%p12 bra 	$L__BB1_4;
	add.s32 	%r41, %r41, 1;
	setp.ne.s32 	%p13, %r41, %r24;
	@%p13 bra 	$L__BB1_3;
$L__BB1_18:
	cvta.to.global.u64 	%rd13, %rd4;
	mul.wide.s32 	%rd14, %r1, 4;
	add.s64 	%rd15, %rd13, %rd14;
	st.global.f32 	[%rd15], %f87;
$L__BB1_19:
	ret;

}


// ===== COMPILED SASS (sm_100) =====

	.target	sm_100

	.elftype	@"ET_EXEC"


//--------------------- .note.nv.tkinfo           --------------------------
	.section	.note.nv.tkinfo,"",@"SHT_NOTE"
	.sectionflags	@"SHF_NOTE_NV_TKINFO"
	.tkinfo
        /*0018*/ 	.word	0x00000002
        /*0030*/ 	.string	""
        /*0030*/ 	.string	"ptxas"
        /*0030*/ 	.string	"Cuda compilation tools, release 13.0, V13.0.88"
        /*0030*/ 	.string	"Build cuda_13.0.r13.0/compiler.36424714_0"
        /*0030*/ 	.string	"-arch sm_100 -m 64 "



//--------------------- .note.nv.cuinfo           --------------------------
	.section	.note.nv.cuinfo,"",@"SHT_NOTE"
	.sectionflags	@"SHF_NOTE_NV_CUINFO"
        /*0018*/ 	.short	0x0002
        /*001a*/ 	.short	0x0064
        /*001c*/ 	.short	0x0082
	.zero		2


//--------------------- .nv.info                  --------------------------
	.section	.nv.info,"",@"SHT_CUDA_INFO"
	.align	4


	//----- nvinfo : EIATTR_REGCOUNT
	.align		4
        /*0000*/ 	.byte	0x04, 0x2f
        /*0002*/ 	.short	(.L_1 - .L_0)
	.align		4
.L_0:
        /*0004*/ 	.word	index@(_Z23conv2d_backward_weightsPKfS0_Pfiiiiii)
        /*0008*/ 	.word	0x00000020


	//----- nvinfo : EIATTR_FRAME_SIZE
	.align		4
.L_1:
        /*000c*/ 	.byte	0x04, 0x11
        /*000e*/ 	.short	(.L_3 - .L_2)
	.align		4
.L_2:
        /*0010*/ 	.word	index@(_Z23conv2d_backward_weightsPKfS0_Pfiiiiii)
        /*0014*/ 	.word	0x00000000


	//----- nvinfo : EIATTR_REGCOUNT
	.align		4
.L_3:
        /*0018*/ 	.byte	0x04, 0x2f
        /*001a*/ 	.short	(.L_5 - .L_4)
	.align		4
.L_4:
        /*001c*/ 	.word	index@(_Z20conv2d_backward_biasPKfPfiiii)
        /*0020*/ 	.word	0x0000001e


	//----- nvinfo : EIATTR_FRAME_SIZE
	.align		4
.L_5:
        /*0024*/ 	.byte	0x04, 0x11
        /*0026*/ 	.short	(.L_7 - .L_6)
	.align		4
.L_6:
        /*0028*/ 	.word	index@(_Z20conv2d_backward_biasPKfPfiiii)
        /*002c*/ 	.word	0x00000000


	//----- nvinfo : EIATTR_MIN_STACK_SIZE
	.align		4
.L_7:
        /*0030*/ 	.byte	0x04, 0x12
        /*0032*/ 	.short	(.L_9 - .L_8)
	.align		4
.L_8:
        /*0034*/ 	.word	index@(_Z20conv2d_backward_biasPKfPfiiii)
        /*0038*/ 	.word	0x00000000


	//----- nvinfo : EIATTR_MIN_STACK_SIZE
	.align		4
.L_9:
        /*003c*/ 	.byte	0x04, 0x12
        /*003e*/ 	.short	(.L_11 - .L_10)
	.align		4
.L_10:
        /*0040*/ 	.word	index@(_Z23conv2d_backward_weightsPKfS0_Pfiiiiii)
        /*0044*/ 	.word	0x00000000
.L_11:


//--------------------- .nv.compat                --------------------------
	.section	.nv.compat,"",@"SHT_CUDA_COMPAT_INFO"
	.align	4
        /*0000*/ 	.byte	0x02, 0x09, 0x00, 0x00, 0x02, 0x02, 0x01, 0x00, 0x02, 0x05, 0x05, 0x00, 0x03, 0x07, 0x01, 0x01
        /*0010*/ 	.byte	0x02, 0x03, 0x00, 0x00, 0x02, 0x06, 0x01, 0x00, 0x04, 0x0b, 0x08, 0x00, 0x09, 0x00, 0x00, 0x00
        /*0020*/ 	.byte	0x00, 0x00, 0x00, 0x00


//--------------------- .nv.info._Z20conv2d_backward_biasPKfPfiiii --------------------------
	.section	.nv.info._Z20conv2d_backward_biasPKfPfiiii,"",@"SHT_CUDA_INFO"
	.sectionflags	@""
	.align	4


	//----- nvinfo : EIATTR_CUDA_API_VERSION
	.align		4
        /*0000*/ 	.byte	0x04, 0x37
        /*0002*/ 	.short	(.L_13 - .L_12)
.L_12:
        /*0004*/ 	.word	0x00000082


	//----- nvinfo : EIATTR_KPARAM_INFO
	.align		4
.L_13:
        /*0008*/ 	.byte	0x04, 0x17
        /*000a*/ 	.short	(.L_15 - .L_14)
.L_14:
        /*000c*/ 	.word	0x00000000
        /*0010*/ 	.short	0x0005
        /*0012*/ 	.short	0x001c
        /*0014*/ 	.byte	0x00, 0xf0, 0x11, 0x00


	//----- nvinfo : EIATTR_KPARAM_INFO
	.align		4
.L_15:
        /*0018*/ 	.byte	0x04, 0x17
        /*001a*/ 	.short	(.L_17 - .L_16)
.L_16:
        /*001c*/ 	.word	0x00000000
        /*0020*/ 	.short	0x0004
        /*0022*/ 	.short	0x0018
        /*0024*/ 	.byte	0x00, 0xf0, 0x11, 0x00


	//----- nvinfo : EIATTR_KPARAM_INFO
	.align		4
.L_17:
        /*0028*/ 	.byte	0x04, 0x17
        /*002a*/ 	.short	(.L_19 - .L_18)
.L_18:
        /*002c*/ 	.word	0x00000000
        /*0030*/ 	.short	0x0003
        /*0032*/ 	.short	0x0014
        /*0034*/ 	.byte	0x00, 0xf0, 0x11, 0x00


	//----- nvinfo : EIATTR_KPARAM_INFO
	.align		4
.L_19:
        /*0038*/ 	.byte	0x04, 0x17
        /*003a*/ 	.short	(.L_21 - .L_20)
.L_20:
        /*003c*/ 	.word	0x00000000
        /*0040*/ 	.short	0x0002
        /*0042*/ 	.short	0x0010
        /*0044*/ 	.byte	0x00, 0xf0, 0x11, 0x00


	//----- nvinfo : EIATTR_KPARAM_INFO
	.align		4
.L_21:
        /*0048*/ 	.byte	0x04, 0x17
        /*004a*/ 	.short	(.L_23 - .L_22)
.L_22:
        /*004c*/ 	.word	0x00000000
        /*0050*/ 	.short	0x0001
        /*0052*/ 	.short	0x0008
        /*0054*/ 	.byte	0x00, 0xf5, 0x21, 0x00


	//----- nvinfo : EIATTR_KPARAM_INFO
	.align		4
.L_23:
        /*0058*/ 	.byte	0x04, 0x17
        /*005a*/ 	.short	(.L_25 - .L_24)
.L_24:
        /*005c*/ 	.word	0x00000000
        /*0060*/ 	.short	0x0000
        /*0062*/ 	.short	0x0000
        /*0064*/ 	.byte	0x00, 0xf5, 0x21, 0x00


	//----- nvinfo : EIATTR_SPARSE_MMA_MASK
	.align		4
.L_25:
        /*0068*/ 	.byte	0x03, 0x50
        /*006a*/ 	.short	0x0000


	//----- nvinfo : EIATTR_MAXREG_COUNT
	.align		4
        /*006c*/ 	.byte	0x03, 0x1b
        /*006e*/ 	.short	0x00ff


	//----- nvinfo : EIATTR_MERCURY_ISA_VERSION
	.align		4
        /*0070*/ 	.byte	0x03, 0x5f
        /*0072*/ 	.short	0x0101


	//----- nvinfo : EIATTR_VRC_CTA_INIT_COUNT
	.align		4
        /*0074*/ 	.byte	0x02, 0x4a
	.zero		1
	.zero		1


	//----- nvinfo : EIATTR_EXIT_INSTR_OFFSETS
	.align		4
        /*0078*/ 	.byte	0x04, 0x1c
        /*007a*/ 	.short	(.L_27 - .L_26)


	//   ....[0]....
.L_26:
        /*007c*/ 	.word	0x00000070


	//   ....[1]....
        /*0080*/ 	.word	0x000008d0


	//----- nvinfo : EIATTR_CBANK_PARAM_SIZE
	.align		4
.L_27:
        /*0084*/ 	.byte	0x03, 0x19
        /*0086*/ 	.short	0x0020


	//----- nvinfo : EIATTR_PARAM_CBANK
	.align		4
        /*0088*/ 	.byte	0x04, 0x0a
        /*008a*/ 	.short	(.L_29 - .L_28)
	.align		4
.L_28:
        /*008c*/ 	.word	index@(.nv.constant0._Z20conv2d_backward_biasPKfPfiiii)
        /*0090*/ 	.short	0x0380
        /*0092*/ 	.short	0x0020


	//----- nvinfo : EIATTR_SW_WAR
	.align		4
.L_29:
        /*0094*/ 	.byte	0x04, 0x36
        /*0096*/ 	.short	(.L_31 - .L_30)
.L_30:
        /*0098*/ 	.word	0x00000008
.L_31:


//--------------------- .nv.info._Z23conv2d_backward_weightsPKfS0_Pfiiiiii --------------------------
	.section	.nv.info._Z23conv2d_backward_weightsPKfS0_Pfiiiiii,"",@"SHT_CUDA_INFO"
	.sectionflags	@""
	.align	4


	//----- nvinfo : EIATTR_CUDA_API_VERSION
	.align		4
        /*0000*/ 	.byte	0x04, 0x37
        /*0002*/ 	.short	(.L_33 - .L_32)
.L_32:
        /*0004*/ 	.word	0x00000082


	//----- nvinfo : EIATTR_KPARAM_INFO
	.align		4
.L_33:
        /*0008*/ 	.byte	0x04, 0x17
        /*000a*/ 	.short	(.L_35 - .L_34)
.L_34:
        /*000c*/ 	.word	0x00000000
        /*0010*/ 	.short	0x0008
        /*0012*/ 	.short	0x002c
        /*0014*/ 	.byte	0x00, 0xf0, 0x11, 0x00


	//----- nvinfo : EIATTR_KPARAM_INFO
	.align		4
.L_35:
        /*0018*/ 	.byte	0x04, 0x17
        /*001a*/ 	.short	(.L_37 - .L_36)
.L_36:
        /*001c*/ 	.word	0x00000000
        /*0020*/ 	.short	0x0007
        /*0022*/ 	.short	0x0028
        /*0024*/ 	.byte	0x00, 0xf0, 0x11, 0x00


	//----- nvinfo : EIATTR_KPARAM_INFO
	.align		4
.L_37:
        /*0028*/ 	.byte	0x04, 0x17
        /*002a*/ 	.short	(.L_39 - .L_38)
.L_38:
        /*002c*/ 	.word	0x00000000
        /*0030*/ 	.short	0x0006
        /*0032*/ 	.short	0x0024
        /*0034*/ 	.byte	0x00, 0xf0, 0x11, 0x00


	//----- nvinfo : EIATTR_KPARAM_INFO
	.align		4
.L_39:
        /*0038*/ 	.byte	0x04, 0x17
        /*003a*/ 	.short	(.L_41 - .L_40)
.L_40:
        /*003c*/ 	.word	0x00000000
        /*0040*/ 	.short	0x0005
        /*0042*/ 	.short	0x0020
        /*0044*/ 	.byte	0x00, 0xf0, 0x11, 0x00


	//----- nvinfo : EIATTR_KPARAM_INFO
	.align		4
.L_41:
        /*0048*/ 	.byte	0x04, 0x17
        /*004a*/ 	.short	(.L_43 - .L_42)
.L_42:
        /*004c*/ 	.word	0x00000000
        /*0050*/ 	.short	0x0004
        /*0052*/ 	.short	0x001c
        /*0054*/ 	.byte	0x00, 0xf0, 0x11, 0x00


	//----- nvinfo : EIATTR_KPARAM_INFO
	.align		4
.L_43:
        /*0058*/ 	.byte	0x04, 0x17
        /*005a*/ 	.short	(.L_45 - .L_44)
.L_44:
        /*005c*/ 	.word	0x00000000
        /*0060*/ 	.short	0x0003
        /*0062*/ 	.short	0x0018
        /*0064*/ 	.byte	0x00, 0xf0, 0x11, 0x00


	//----- nvinfo : EIATTR_KPARAM_INFO
	.align		4
.L_45:
        /*0068*/ 	.byte	0x04, 0x17
        /*006a*/ 	.short	(.L_47 - .L_46)
.L_46:
        /*006c*/ 	.word	0x00000000
        /*0070*/ 	.short	0x0002
        /*0072*/ 	.short	0x0010
        /*0074*/ 	.byte	0x00, 0xf5, 0x21, 0x00


	//----- nvinfo : EIATTR_KPARAM_INFO
	.align		4
.L_47:
        /*0078*/ 	.byte	0x04, 0x17
        /*007a*/ 	.short	(.L_49 - .L_48)
.L_48:
        /*007c*/ 	.word	0x00000000
        /*0080*/ 	.short	0x0001
        /*0082*/ 	.short	0x0008
        /*0084*/ 	.byte	0x00, 0xf5, 0x21, 0x00


	//----- nvinfo : EIATTR_KPARAM_INFO
	.align		4
.L_49:
        /*0088*/ 	.byte	0x04, 0x17
        /*008a*/ 	.short	(.L_51 - .L_50)
.L_50:
        /*008c*/ 	.word	0x00000000
        /*0090*/ 	.short	0x0000
        /*0092*/ 	.short	0x0000
        /*0094*/ 	.byte	0x00, 0xf5, 0x21, 0x00


	//----- nvinfo : EIATTR_SPARSE_MMA_MASK
	.align		4
.L_51:
        /*0098*/ 	.byte	0x03, 0x50
        /*009a*/ 	.short	0x0000


	//----- nvinfo : EIATTR_MAXREG_COUNT
	.align		4
        /*009c*/ 	.byte	0x03, 0x1b
        /*009e*/ 	.short	0x00ff


	//----- nvinfo : EIATTR_MERCURY_ISA_VERSION
	.align		4
        /*00a0*/ 	.byte	0x03, 0x5f
        /*00a2*/ 	.short	0x0101


	//----- nvinfo : EIATTR_VRC_CTA_INIT_COUNT
	.align		4
        /*00a4*/ 	.byte	0x02, 0x4a
	.zero		1
	.zero		1


	//----- nvinfo : EIATTR_EXIT_INSTR_OFFSETS
	.align		4
        /*00a8*/ 	.byte	0x04, 0x1c
        /*00aa*/ 	.short	(.L_53 - .L_52)


	//   ....[0]....
.L_52:
        /*00ac*/ 	.word	0x000000b0


	//   ....[1]....
        /*00b0*/ 	.word	0x000013a0


	//----- nvinfo : EIATTR_CBANK_PARAM_SIZE
	.align		4
.L_53:
        /*00b4*/ 	.byte	0x03, 0x19
        /*00b6*/ 	.short	0x0030


	//----- nvinfo : EIATTR_PARAM_CBANK
	.align		4
        /*00b8*/ 	.byte	0x04, 0x0a
        /*00ba*/ 	.short	(.L_55 - .L_54)
	.align		4
.L_54:
        /*00bc*/ 	.word	index@(.nv.constant0._Z23conv2d_backward_weightsPKfS0_Pfiiiiii)
        /*00c0*/ 	.short	0x0380
        /*00c2*/ 	.short	0x0030


	//----- nvinfo : EIATTR_SW_WAR
	.align		4
.L_55:
        /*00c4*/ 	.byte	0x04, 0x36
        /*00c6*/ 	.short	(.L_57 - .L_56)
.L_56:
        /*00c8*/ 	.word	0x00000008
.L_57:


//--------------------- .nv.callgraph             --------------------------
	.section	.nv.callgraph,"",@"SHT_CUDA_CALLGRAPH"
	.align	4
	.sectionentsize	8
	.align		4
        /*0000*/ 	.word	0x00000000
	.align		4
        /*0004*/ 	.word	0xffffffff
	.align		4
        /*0008*/ 	.word	0x00000000
	.align		4
        /*000c*/ 	.word	0xfffffffe
	.align		4
        /*0010*/ 	.word	0x00000000
	.align		4
        /*0014*/ 	.word	0xfffffffd
	.align		4
        /*0018*/ 	.word	0x00000000
	.align		4
        /*001c*/ 	.word	0xfffffffc


//--------------------- .text._Z20conv2d_backward_biasPKfPfiiii --------------------------
	.section	.text._Z20conv2d_backward_biasPKfPfiiii,"ax",@progbits
	.align	128
        .global         _Z20conv2d_backward_biasPKfPfiiii
        .type           _Z20conv2d_backward_biasPKfPfiiii,@function
        .size           _Z20conv2d_backward_biasPKfPfiiii,(.L_x_18 - _Z20conv2d_backward_biasPKfPfiiii)
        .other          _Z20conv2d_backward_biasPKfPfiiii,@"STO_CUDA_ENTRY STV_DEFAULT"
_Z20conv2d_backward_biasPKfPfiiii:
.text._Z20conv2d_backward_biasPKfPfiiii:
[----:B------:R-:W-:Y:S01]  /*0000*/  LDC R1, c[0x0][0x37c] ;  /* 0x0000df00ff017b82 */ /* 0x000fe20000000800 */
[----:B------:R-:W0:Y:S07]  /*0010*/  S2R R3, SR_TID.X ;  /* 0x0000000000037919 */ /* 0x000e2e0000002100 */
[----:B------:R-:W0:Y:S01]  /*0020*/  S2UR UR4, SR_CTAID.X ;  /* 0x00000000000479c3 */ /* 0x000e220000002500 */
[----:B------:R-:W1:Y:S07]  /*0030*/  LDCU UR5, c[0x0][0x394] ;  /* 0x00007280ff0577ac */ /* 0x000e6e0008000800 */
[----:B------:R-:W0:Y:S02]  /*0040*/  LDC R8, c[0x0][0x360] ;  /* 0x0000d800ff087b82 */ /* 0x000e240000000800 */
[----:B0-----:R-:W-:-:S05]  /*0050*/  IMAD R8, R8, UR4, R3 ;  /* 0x0000000408087c24 */ /* 0x001fca000f8e0203 */
[----:B-1----:R-:W-:-:S13]  /*0060*/  ISETP.GE.AND P0, PT, R8, UR5, PT ;  /* 0x0000000508007c0c */ /* 0x002fda000bf06270 */
[----:B------:R-:W-:Y:S05]  /*0070*/  @P0 EXIT ;  /* 0x000000000000094d */ /* 0x000fea0003800000 */
[----:B------:R-:W0:Y:S01]  /*0080*/  LDC.64 R2, c[0x0][0x398] ;  /* 0x0000e600ff027b82 */ /* 0x000e220000000a00 */
[----:B------:R-:W0:Y:S01]  /*0090*/  LDCU UR4, c[0x0][0x390] ;  /* 0x00007200ff0477ac */ /* 0x000e220008000800 */
[----:B------:R-:W-:Y:S01]  /*00a0*/  HFMA2 R9, -RZ, RZ, 0, 0 ;  /* 0x00000000ff097431 */ /* 0x000fe200000001ff */
[----:B------:R-:W1:Y:S01]  /*00b0*/  LDCU.64 UR8, c[0x0][0x358] ;  /* 0x00006b00ff0877ac */ /* 0x000e620008000a00 */
[----:B0-----:R-:W-:-:S04]  /*00c0*/  VIMNMX3 R0, R2, UR4, R3, PT ;  /* 0x0000000402007c0f */ /* 0x001fc8000b800103 */
[----:B------:R-:W-:-:S13]  /*00d0*/  ISETP.GE.AND P0, PT, R0, 0x1, PT ;  /* 0x000000010000780c */ /* 0x000fda0003f06270 */
[----:B-1----:R-:W-:Y:S05]  /*00e0*/  @!P0 BRA `(.L_x_0) ;  /* 0x0000000400ec8947 */ /* 0x002fea0003800000 */
[----:B------:R-:W0:Y:S01]  /*00f0*/  LDCU.64 UR6, c[0x0][0x380] ;  /* 0x00007000ff0677ac */ /* 0x000e220008000a00 */
[C---:B------:R-:W-:Y:S02]  /*0100*/  LOP3.LUT R26, R3.reuse, 0xf, RZ, 0xc0, !PT ;  /* 0x0000000f031a7812 */ /* 0x040fe400078ec0ff */
[----:B------:R-:W-:Y:S01]  /*0110*/  LOP3.LUT R25, R3, 0x7, RZ, 0xc0, !PT ;  /* 0x0000000703197812 */ /* 0x000fe200078ec0ff */
[----:B------:R-:W-:Y:S01]  /*0120*/  UMOV UR4, URZ ;  /* 0x000000ff00047c82 */ /* 0x000fe20008000000 */
[----:B------:R-:W-:Y:S02]  /*0130*/  IADD3 R0, PT, PT, R26, -0x1, RZ ;  /* 0xffffffff1a007810 */ /* 0x000fe40007ffe0ff */
[----:B------:R-:W-:Y:S02]  /*0140*/  IADD3 R2, PT, PT, R25, -0x1, RZ ;  /* 0xffffffff19027810 */ /* 0x000fe40007ffe0ff */
[----:B------:R-:W-:Y:S02]  /*0150*/  LOP3.LUT R7, R3, 0x7ffffff0, RZ, 0xc0, !PT ;  /* 0x7ffffff003077812 */ /* 0x000fe400078ec0ff */
[----:B------:R-:W-:-:S02]  /*0160*/  ISETP.GE.U32.AND P0, PT, R0, 0x7, PT ;  /* 0x000000070000780c */ /* 0x000fc40003f06070 */
[----:B------:R-:W-:Y:S02]  /*0170*/  ISETP.GE.U32.AND P1, PT, R2, 0x3, PT ;  /* 0x000000030200780c */ /* 0x000fe40003f26070 */
[----:B------:R-:W-:Y:S02]  /*0180*/  LOP3.LUT R6, R3, 0x3, RZ, 0xc0, !PT ;  /* 0x0000000303067812 */ /* 0x000fe400078ec0ff */
[----:B------:R-:W-:Y:S01]  /*0190*/  MOV R9, RZ ;  /* 0x000000ff00097202 */ /* 0x000fe20000000f00 */
[----:B0-----:R-:W-:Y:S01]  /*01a0*/  UIADD3 UR6, UP0, UPT, UR6, 0x20, URZ ;  /* 0x0000002006067890 */ /* 0x001fe2000ff1e0ff */
[----:B------:R-:W-:-:S03]  /*01b0*/  IADD3 R4, PT, PT, -R7, RZ, RZ ;  /* 0x000000ff07047210 */ /* 0x000fc60007ffe1ff */
[----:B------:R-:W-:-:S12]  /*01c0*/  UIADD3.X UR7, UPT, UPT, URZ, UR7, URZ, UP0, !UPT ;  /* 0x00000007ff077290 */ /* 0x000fd800087fe4ff */
.L_x_7:
[----:B------:R-:W0:Y:S01]  /*01d0*/  LDC.64 R2, c[0x0][0x390] ;  /* 0x0000e400ff027b82 */ /* 0x000e220000000a00 */
[----:B------:R-:W-:Y:S01]  /*01e0*/  UMOV UR5, URZ ;  /* 0x000000ff00057c82 */ /* 0x000fe20008000000 */
[----:B0-----:R-:W-:Y:S01]  /*01f0*/  IMAD R5, R3, UR4, R8 ;  /* 0x0000000403057c24 */ /* 0x001fe2000f8e0208 */
[----:B------:R-:W-:-:S06]  /*0200*/  UIADD3 UR4, UPT, UPT, UR4, 0x1, URZ ;  /* 0x0000000104047890 */ /* 0x000fcc000fffe0ff */
[----:B------:R-:W-:-:S13]  /*0210*/  ISETP.NE.AND P2, PT, R2, UR4, PT ;  /* 0x0000000402007c0c */ /* 0x000fda000bf45270 */
.L_x_6:
[----:B------:R-:W0:Y:S01]  /*0220*/  LDC.64 R2, c[0x0][0x398] ;  /* 0x0000e600ff027b82 */ /* 0x000e220000000a00 */
[----:B------:R-:W-:Y:S01]  /*0230*/  HFMA2 R11, -RZ, RZ, 0, 0 ;  /* 0x00000000ff0b7431 */ /* 0x000fe200000001ff */
[----:B0-----:R-:W-:Y:S01]  /*0240*/  ISETP.GE.U32.AND P4, PT, R3, 0x10, PT ;  /* 0x000000100300780c */ /* 0x001fe20003f86070 */
[----:B------:R-:W-:Y:S01]  /*0250*/  IMAD R0, R5, R2, UR5 ;  /* 0x0000000505007e24 */ /* 0x000fe2000f8e0202 */
[----:B------:R-:W-:-:S03]  /*0260*/  UIADD3 UR5, UPT, UPT, UR5, 0x1, URZ ;  /* 0x0000000105057890 */ /* 0x000fc6000fffe0ff */
[----:B------:R-:W-:-:S03]  /*0270*/  IMAD R0, R0, R3, RZ ;  /* 0x0000000300007224 */ /* 0x000fc600078e02ff */
[----:B------:R-:W-:-:S05]  /*0280*/  ISETP.NE.AND P3, PT, R2, UR5, PT ;  /* 0x0000000502007c0c */ /* 0x000fca000bf65270 */
[----:B------:R-:W-:Y:S08]  /*0290*/  @!P4 BRA `(.L_x_1) ;  /* 0x0000000000a8c947 */ /* 0x000ff00003800000 */
[----:B------:R-:W-:Y:S02]  /*02a0*/  MOV R10, R0 ;  /* 0x00000000000a7202 */ /* 0x000fe40000000f00 */
[----:B------:R-:W-:-:S07]  /*02b0*/  MOV R11, R4 ;  /* 0x00000004000b7202 */ /* 0x000fce0000000f00 */
.L_x_2:
[----:B------:R-:W-:Y:S02]  /*02c0*/  MOV R2, UR6 ;  /* 0x0000000600027c02 */ /* 0x000fe40008000f00 */
[----:B------:R-:W-:-:S03]  /*02d0*/  MOV R3, UR7 ;  /* 0x0000000700037c02 */ /* 0x000fc60008000f00 */
[----:B------:R-:W-:-:S05]  /*02e0*/  IMAD.WIDE R2, R10, 0x4, R2 ;  /* 0x000000040a027825 */ /* 0x000fca00078e0202 */
[----:B------:R-:W2:Y:S04]  /*02f0*/  LDG.E R24, desc[UR8][R2.64+-0x20] ;  /* 0xffffe00802187981 */ /* 0x000ea8000c1e1900 */
[----:B------:R-:W3:Y:S04]  /*0300*/  LDG.E R23, desc[UR8][R2.64+-0x1c] ;  /* 0xffffe40802177981 */ /* 0x000ee8000c1e1900 */
[----:B------:R-:W4:Y:S04]  /*0310*/  LDG.E R12, desc[UR8][R2.64+-0x18] ;  /* 0xffffe808020c7981 */ /* 0x000f28000c1e1900 */
[----:B------:R-:W5:Y:S04]  /*0320*/  LDG.E R13, desc[UR8][R2.64+-0x14] ;  /* 0xffffec08020d7981 */ /* 0x000f68000c1e1900 */
        /* <DEDUP_REMOVED lines=8> */
[----:B------:R-:W5:Y:S01]  /*03b0*/  LDG.E R22, desc[UR8][R2.64+0x10] ;  /* 0x0000100802167981 */ /* 0x000f62000c1e1900 */
[----:B--2---:R-:W-:-:S03]  /*03c0*/  FADD R24, R24, R9 ;  /* 0x0000000918187221 */ /* 0x004fc60000000000 */
[----:B------:R-:W2:Y:S01]  /*03d0*/  LDG.E R9, desc[UR8][R2.64+0x14] ;  /* 0x0000140802097981 */ /* 0x000ea2000c1e1900 */
[----:B---3--:R-:W-:-:S03]  /*03e0*/  FADD R27, R24, R23 ;  /* 0x00000017181b7221 */ /* 0x008fc60000000000 */
[----:B------:R-:W3:Y:S04]  /*03f0*/  LDG.E R23, desc[UR8][R2.64+0x18] ;  /* 0x0000180802177981 */ /* 0x000ee8000c1e1900 */
[----:B------:R-:W3:Y:S01]  /*0400*/  LDG.E R24, desc[UR8][R2.64+0x1c] ;  /* 0x00001c0802187981 */ /* 0x000ee2000c1e1900 */
[----:B----4-:R-:W-:Y:S01]  /*0410*/  FADD R12, R27, R12 ;  /* 0x0000000c1b0c7221 */ /* 0x010fe20000000000 */
[----:B------:R-:W-:Y:S02]  /*0420*/  IADD3 R11, PT, PT, R11, 0x10, RZ ;  /* 0x000000100b0b7810 */ /* 0x000fe40007ffe0ff */
[----:B------:R-:W-:Y:S01]  /*0430*/  IADD3 R10, PT, PT, R10, 0x10, RZ ;  /* 0x000000100a0a7810 */ /* 0x000fe20007ffe0ff */
[----:B-----5:R-:W-:Y:S01]  /*0440*/  FADD R13, R12, R13 ;  /* 0x0000000d0c0d7221 */ /* 0x020fe20000000000 */
[----:B------:R-:W-:-:S03]  /*0450*/  ISETP.NE.AND P4, PT, R11, RZ, PT ;  /* 0x000000ff0b00720c */ /* 0x000fc60003f85270 */
[----:B------:R-:W-:-:S04]  /*0460*/  FADD R14, R13, R14 ;  /* 0x0000000e0d0e7221 */ /* 0x000fc80000000000 */
        /* <DEDUP_REMOVED lines=8> */
[----:B--2---:R-:W-:-:S04]  /*04f0*/  FADD R22, R22, R9 ;  /* 0x0000000916167221 */ /* 0x004fc80000000000 */
[----:B---3--:R-:W-:-:S04]  /*0500*/  FADD R23, R22, R23 ;  /* 0x0000001716177221 */ /* 0x008fc80000000000 */
[----:B------:R-:W-:Y:S01]  /*0510*/  FADD R9, R23, R24 ;  /* 0x0000001817097221 */ /* 0x000fe20000000000 */
[----:B------:R-:W-:Y:S06]  /*0520*/  @P4 BRA `(.L_x_2) ;  /* 0xfffffffc00644947 */ /* 0x000fec000383ffff */
[----:B------:R-:W-:-:S07]  /*0530*/  MOV R11, R7 ;  /* 0x00000007000b7202 */ /* 0x000fce0000000f00 */
.L_x_1:
[----:B------:R-:W-:-:S13]  /*0540*/  ISETP.NE.AND P4, PT, R26, RZ, PT ;  /* 0x000000ff1a00720c */ /* 0x000fda0003f85270 */
[----:B------:R-:W-:Y:S05]  /*0550*/  @!P4 BRA `(.L_x_3) ;  /* 0x0000000000c8c947 */ /* 0x000fea0003800000 */
[----:B------:R-:W-:Y:S01]  /*0560*/  ISETP.NE.AND P4, PT, R25, RZ, PT ;  /* 0x000000ff1900720c */ /* 0x000fe20003f85270 */
[----:B------:R-:W-:-:S12]  /*0570*/  @!P0 BRA `(.L_x_4) ;  /* 0x0000000000508947 */ /* 0x000fd80003800000 */
[----:B------:R-:W0:Y:S01]  /*0580*/  LDC.64 R2, c[0x0][0x380] ;  /* 0x0000e000ff027b82 */ /* 0x000e220000000a00 */
[----:B------:R-:W-:-:S05]  /*0590*/  IADD3 R13, PT, PT, R0, R11, RZ ;  /* 0x0000000b000d7210 */ /* 0x000fca0007ffe0ff */
[----:B0-----:R-:W-:-:S05]  /*05a0*/  IMAD.WIDE R2, R13, 0x4, R2 ;  /* 0x000000040d027825 */ /* 0x001fca00078e0202 */
[----:B------:R-:W2:Y:S04]  /*05b0*/  LDG.E R10, desc[UR8][R2.64] ;  /* 0x00000008020a7981 */ /* 0x000ea8000c1e1900 */
[----:B------:R-:W3:Y:S04]  /*05c0*/  LDG.E R13, desc[UR8][R2.64+0x4] ;  /* 0x00000408020d7981 */ /* 0x000ee8000c1e1900 */
[----:B------:R-:W4:Y:S04]  /*05d0*/  LDG.E R15, desc[UR8][R2.64+0x8] ;  /* 0x00000808020f7981 */ /* 0x000f28000c1e1900 */
[----:B------:R-:W5:Y:S04]  /*05e0*/  LDG.E R17, desc[UR8][R2.64+0xc] ;  /* 0x00000c0802117981 */ /* 0x000f68000c1e1900 */
[----:B------:R-:W5:Y:S04]  /*05f0*/  LDG.E R19, desc[UR8][R2.64+0x10] ;  /* 0x0000100802137981 */ /* 0x000f68000c1e1900 */
[----:B------:R-:W5:Y:S04]  /*0600*/  LDG.E R21, desc[UR8][R2.64+0x14] ;  /* 0x0000140802157981 */ /* 0x000f68000c1e1900 */
[----:B------:R-:W5:Y:S04]  /*0610*/  LDG.E R23, desc[UR8][R2.64+0x18] ;  /* 0x0000180802177981 */ /* 0x000f68000c1e1900 */
[----:B------:R-:W5:Y:S01]  /*0620*/  LDG.E R27, desc[UR8][R2.64+0x1c] ;  /* 0x00001c08021b7981 */ /* 0x000f62000c1e1900 */
[----:B------:R-:W-:Y:S01]  /*0630*/  IADD3 R11, PT, PT, R11, 0x8, RZ ;  /* 0x000000080b0b7810 */ /* 0x000fe20007ffe0ff */
[----:B--2---:R-:W-:-:S04]  /*0640*/  FADD R10, R9, R10 ;  /* 0x0000000a090a7221 */ /* 0x004fc80000000000 */
[----:B---3--:R-:W-:-:S04]  /*0650*/  FADD R10, R10, R13 ;  /* 0x0000000d0a0a7221 */ /* 0x008fc80000000000 */
[----:B----4-:R-:W-:-:S04]  /*0660*/  FADD R10, R10, R15 ;  /* 0x0000000f0a0a7221 */ /* 0x010fc80000000000 */
[----:B-----5:R-:W-:-:S04]  /*0670*/  FADD R10, R10, R17 ;  /* 0x000000110a0a7221 */ /* 0x020fc80000000000 */
[----:B------:R-:W-:-:S04]  /*0680*/  FADD R10, R10, R19 ;  /* 0x000000130a0a7221 */ /* 0x000fc80000000000 */
[----:B------:R-:W-:-:S04]  /*0690*/  FADD R10, R10, R21 ;  /* 0x000000150a0a7221 */ /* 0x000fc80000000000 */
[----:B------:R-:W-:-:S04]  /*06a0*/  FADD R10, R10, R23 ;  /* 0x000000170a0a7221 */ /* 0x000fc80000000000 */
[----:B------:R-:W-:-:S07]  /*06b0*/  FADD R9, R10, R27 ;  /* 0x0000001b0a097221 */ /* 0x000fce0000000000 */
.L_x_4:
        /* <DEDUP_REMOVED lines=9> */
[----:B------:R-:W5:Y:S01]  /*0750*/  LDG.E R17, desc[UR8][R2.64+0xc] ;  /* 0x00000c0802117981 */ /* 0x000f62000c1e1900 */
[----:B------:R-:W-:Y:S01]  /*0760*/  IADD3 R11, PT, PT, R11, 0x4, RZ ;  /* 0x000000040b0b7810 */ /* 0x000fe20007ffe0ff */
[----:B--2---:R-:W-:-:S04]  /*0770*/  FADD R10, R9, R10 ;  /* 0x0000000a090a7221 */ /* 0x004fc80000000000 */
[----:B---3--:R-:W-:-:S04]  /*0780*/  FADD R10, R10, R13 ;  /* 0x0000000d0a0a7221 */ /* 0x008fc80000000000 */
[----:B----4-:R-:W-:-:S04]  /*0790*/  FADD R10, R10, R15 ;  /* 0x0000000f0a0a7221 */ /* 0x010fc80000000000 */
[----:B-----5:R-:W-:-:S07]  /*07a0*/  FADD R9, R10, R17 ;  /* 0x000000110a097221 */ /* 0x020fce0000000000 */
.L_x_5:
[----:B------:R-:W-:Y:S05]  /*07b0*/  @!P4 BRA `(.L_x_3) ;  /* 0x000000000030c947 */ /* 0x000fea0003800000 */
[----:B------:R-:W0:Y:S01]  /*07c0*/  LDC.64 R2, c[0x0][0x380] ;  /* 0x0000e000ff027b82 */ /* 0x000e220000000a00 */
[----:B------:R-:W-:-:S05]  /*07d0*/  IADD3 R11, PT, PT, R0, R11, RZ ;  /* 0x0000000b000b7210 */ /* 0x000fca0007ffe0ff */
[----:B0-----:R-:W-:-:S05]  /*07e0*/  IMAD.WIDE R2, R11, 0x4, R2 ;  /* 0x000000040b027825 */ /* 0x001fca00078e0202 */
[----:B------:R-:W2:Y:S01]  /*07f0*/  LDG.E R0, desc[UR8][R2.64] ;  /* 0x0000000802007981 */ /* 0x000ea2000c1e1900 */
[----:B------:R-:W-:Y:S01]  /*0800*/  ISETP.NE.AND P4, PT, R6, 0x1, PT ;  /* 0x000000010600780c */ /* 0x000fe20003f85270 */
[----:B--2---:R-:W-:-:S12]  /*0810*/  FADD R9, R9, R0 ;  /* 0x0000000009097221 */ /* 0x004fd80000000000 */
[----:B------:R-:W-:Y:S05]  /*0820*/  @!P4 BRA `(.L_x_3) ;  /* 0x000000000014c947 */ /* 0x000fea0003800000 */
[----:B------:R-:W-:Y:S01]  /*0830*/  ISETP.NE.AND P4, PT, R6, 0x2, PT ;  /* 0x000000020600780c */ /* 0x000fe20003f85270 */
[----:B------:R-:W2:-:S12]  /*0840*/  LDG.E R0, desc[UR8][R2.64+0x4] ;  /* 0x0000040802007981 */ /* 0x000e98000c1e1900 */
[----:B------:R-:W3:Y:S01]  /*0850*/  @P4 LDG.E R10, desc[UR8][R2.64+0x8] ;  /* 0x00000808020a4981 */ /* 0x000ee2000c1e1900 */
[----:B--2---:R-:W-:-:S04]  /*0860*/  FADD R9, R9, R0 ;  /* 0x0000000009097221 */ /* 0x004fc80000000000 */
[----:B---3--:R-:W-:-:S07]  /*0870*/  @P4 FADD R9, R9, R10 ;  /* 0x0000000a09094221 */ /* 0x008fce0000000000 */
.L_x_3:
[----:B------:R-:W-:Y:S05]  /*0880*/  @P3 BRA `(.L_x_6) ;  /* 0xfffffff800643947 */ /* 0x000fea000383ffff */
[----:B------:R-:W-:Y:S05]  /*0890*/  @P2 BRA `(.L_x_7) ;  /* 0xfffffff8004c2947 */ /* 0x000fea000383ffff */
.L_x_0:
[----:B------:R-:W0:Y:S02]  /*08a0*/  LDC.64 R2, c[0x0][0x388] ;  /* 0x0000e200ff027b82 */ /* 0x000e240000000a00 */
[----:B0-----:R-:W-:-:S05]  /*08b0*/  IMAD.WIDE R2, R8, 0x4, R2 ;  /* 0x0000000408027825 */ /* 0x001fca00078e0202 */
[----:B------:R-:W-:Y:S01]  /*08c0*/  STG.E desc[UR8][R2.64], R9 ;  /* 0x0000000902007986 */ /* 0x000fe2000c101908 */
[----:B------:R-:W-:Y:S05]  /*08d0*/  EXIT ;  /* 0x000000000000794d */ /* 0x000fea0003800000 */
.L_x_8:
[----:B------:R-:W-:-:S00]  /*08e0*/  BRA `(.L_x_8) ;  /* 0xfffffffc00fc7947 */ /* 0x000fc0000383ffff */
[----:B------:R-:W-:-:S00]  /*08f0*/  NOP ;  /* 0x0000000000007918 */ /* 0x000fc00000000000 */
        /* <DEDUP_REMOVED lines=8> */
.L_x_18:


//--------------------- .text._Z23conv2d_backward_weightsPKfS0_Pfiiiiii --------------------------
	.section	.text._Z23conv2d_backward_weightsPKfS0_Pfiiiiii,"ax",@progbits
	.align	128
        .global         _Z23conv2d_backward_weightsPKfS0_Pfiiiiii
        .type           _Z23conv2d_backward_weightsPKfS0_Pfiiiiii,@function
        .size           _Z23conv2d_backward_weightsPKfS0_Pfiiiiii,(.L_x_19 - _Z23conv2d_backward_weightsPKfS0_Pfiiiiii)
        .other          _Z23conv2d_backward_weightsPKfS0_Pfiiiiii,@"STO_CUDA_ENTRY STV_DEFAULT"
_Z23conv2d_backward_weightsPKfS0_Pfiiiiii:
.text._Z23conv2d_backward_weightsPKfS0_Pfiiiiii:
[----:B------:R-:W-:Y:S01]  /*0000*/  LDC R1, c[0x0][0x37c] ;  /* 0x0000df00ff017b82 */ /* 0x000fe20000000800 */
[----:B------:R-:W0:Y:S07]  /*0010*/  S2R R3, SR_TID.X ;  /* 0x0000000000037919 */ /* 0x000e2e0000002100 */
[----:B------:R-:W1:Y:S08]  /*0020*/  LDC R9, c[0x0][0x39c] ;  /* 0x0000e700ff097b82 */ /* 0x000e700000000800 */
[----:B------:R-:W1:Y:S08]  /*0030*/  LDC.64 R6, c[0x0][0x3a8] ;  /* 0x0000ea00ff067b82 */ /* 0x000e700000000a00 */
[----:B------:R-:W0:Y:S08]  /*0040*/  S2UR UR4, SR_CTAID.X ;  /* 0x00000000000479c3 */ /* 0x000e300000002500 */
[----:B------:R-:W0:Y:S01]  /*0050*/  LDC R2, c[0x0][0x360] ;  /* 0x0000d800ff027b82 */ /* 0x000e220000000800 */
[----:B-1----:R-:W-:-:S04]  /*0060*/  IMAD R6, R6, R9, RZ ;  /* 0x0000000906067224 */ /* 0x002fc800078e02ff */
[-C--:B------:R-:W-:Y:S02]  /*0070*/  IMAD R0, R6, R7.reuse, RZ ;  /* 0x0000000706007224 */ /* 0x080fe400078e02ff */
[----:B0-----:R-:W-:Y:S02]  /*0080*/  IMAD R6, R2, UR4, R3 ;  /* 0x0000000402067c24 */ /* 0x001fe4000f8e0203 */
[----:B------:R-:W-:-:S05]  /*0090*/  IMAD R3, R0, R7, RZ ;  /* 0x0000000700037224 */ /* 0x000fca00078e02ff */
[----:B------:R-:W-:-:S13]  /*00a0*/  ISETP.GE.AND P0, PT, R6, R3, PT ;  /* 0x000000030600720c */ /* 0x000fda0003f06270 */
[----:B------:R-:W-:Y:S05]  /*00b0*/  @P0 EXIT ;  /* 0x000000000000094d */ /* 0x000fea0003800000 */
[-C--:B------:R-:W-:Y:S01]  /*00c0*/  IABS R8, R7.reuse ;  /* 0x0000000700087213 */ /* 0x080fe20000000000 */
[----:B------:R-:W-:Y:S01]  /*00d0*/  IMAD R0, R7, R7, RZ ;  /* 0x0000000707007224 */ /* 0x000fe200078e02ff */
[-C--:B------:R-:W-:Y:S01]  /*00e0*/  IABS R10, R9.reuse ;  /* 0x00000009000a7213 */ /* 0x080fe20000000000 */
[----:B------:R-:W0:Y:S01]  /*00f0*/  LDCU UR4, c[0x0][0x3a4] ;  /* 0x00007480ff0477ac */ /* 0x000e220008000800 */
[----:B------:R-:W1:Y:S01]  /*0100*/  I2F.RP R5, R8 ;  /* 0x0000000800057306 */ /* 0x000e620000209400 */
[----:B------:R-:W-:Y:S01]  /*0110*/  IMAD R11, R0, R9, RZ ;  /* 0x00000009000b7224 */ /* 0x000fe200078e02ff */
[----:B------:R-:W-:Y:S01]  /*0120*/  IABS R4, R0 ;  /* 0x0000000000047213 */ /* 0x000fe20000000000 */
[----:B------:R-:W2:Y:S01]  /*0130*/  LDCU UR5, c[0x0][0x3a0] ;  /* 0x00007400ff0577ac */ /* 0x000ea20008000800 */
[----:B------:R-:W-:Y:S02]  /*0140*/  IABS R16, R6 ;  /* 0x0000000600107213 */ /* 0x000fe40000000000 */
[----:B------:R-:W-:Y:S01]  /*0150*/  IABS R17, R11 ;  /* 0x0000000b00117213 */ /* 0x000fe20000000000 */
[----:B------:R-:W3:Y:S01]  /*0160*/  LDCU.64 UR6, c[0x0][0x358] ;  /* 0x00006b00ff0677ac */ /* 0x000ee20008000a00 */
[----:B------:R-:W4:Y:S08]  /*0170*/  I2F.RP R12, R4 ;  /* 0x00000004000c7306 */ /* 0x000f300000209400 */
[----:B-1----:R-:W1:Y:S08]  /*0180*/  MUFU.RCP R5, R5 ;  /* 0x0000000500057308 */ /* 0x002e700000001000 */
[----:B----4-:R-:W4:Y:S01]  /*0190*/  MUFU.RCP R12, R12 ;  /* 0x0000000c000c7308 */ /* 0x010f220000001000 */
[----:B-1----:R-:W-:-:S07]  /*01a0*/  IADD3 R14, PT, PT, R5, 0xffffffe, RZ ;  /* 0x0ffffffe050e7810 */ /* 0x002fce0007ffe0ff */
[----:B------:R-:W-:Y:S01]  /*01b0*/  I2F.RP R5, R10 ;  /* 0x0000000a00057306 */ /* 0x000fe20000209400 */
[----:B----4-:R-:W-:-:S07]  /*01c0*/  VIADD R2, R12, 0xffffffe ;  /* 0x0ffffffe0c027836 */ /* 0x010fce0000000000 */
[----:B------:R1:W4:Y:S08]  /*01d0*/  F2I.FTZ.U32.TRUNC.NTZ R15, R14 ;  /* 0x0000000e000f7305 */ /* 0x000330000021f000 */
[----:B------:R5:W0:Y:S01]  /*01e0*/  F2I.FTZ.U32.TRUNC.NTZ R3, R2 ;  /* 0x0000000200037305 */ /* 0x000a22000021f000 */
[----:B-1----:R-:W-:Y:S01]  /*01f0*/  HFMA2 R14, -RZ, RZ, 0, 0 ;  /* 0x00000000ff0e7431 */ /* 0x002fe200000001ff */
[----:B----4-:R-:W-:-:S06]  /*0200*/  IADD3 R13, PT, PT, RZ, -R15, RZ ;  /* 0x8000000fff0d7210 */ /* 0x010fcc0007ffe0ff */
[----:B------:R-:W-:Y:S01]  /*0210*/  MUFU.RCP R5, R5 ;  /* 0x0000000500057308 */ /* 0x000fe20000001000 */
[----:B-----5:R-:W-:Y:S02]  /*0220*/  HFMA2 R2, -RZ, RZ, 0, 0 ;  /* 0x00000000ff027431 */ /* 0x020fe400000001ff */
[----:B------:R-:W-:Y:S02]  /*0230*/  IMAD R13, R13, R8, RZ ;  /* 0x000000080d0d7224 */ /* 0x000fe400078e02ff */
[----:B0-----:R-:W-:Y:S02]  /*0240*/  IMAD.MOV R12, RZ, RZ, -R3 ;  /* 0x000000ffff0c7224 */ /* 0x001fe400078e0a03 */
[----:B------:R-:W-:Y:S01]  /*0250*/  IMAD.HI.U32 R14, R15, R13, R14 ;  /* 0x0000000d0f0e7227 */ /* 0x000fe200078e000e */
[----:B------:R-:W-:-:S03]  /*0260*/  MOV R13, R16 ;  /* 0x00000010000d7202 */ /* 0x000fc60000000f00 */
[----:B------:R-:W-:Y:S02]  /*0270*/  IMAD.MOV.U32 R15, RZ, RZ, R12 ;  /* 0x000000ffff0f7224 */ /* 0x000fe400078e000c */
[----:B------:R-:W-:Y:S01]  /*0280*/  IMAD.MOV.U32 R12, RZ, RZ, R17 ;  /* 0x000000ffff0c7224 */ /* 0x000fe200078e0011 */
[----:B------:R-:W-:Y:S01]  /*0290*/  IABS R17, R0 ;  /* 0x0000000000117213 */ /* 0x000fe20000000000 */
[----:B------:R-:W-:Y:S02]  /*02a0*/  IMAD R15, R15, R4, RZ ;  /* 0x000000040f0f7224 */ /* 0x000fe400078e02ff */
[----:B------:R-:W-:Y:S01]  /*02b0*/  IMAD.HI.U32 R16, R14, R13, RZ ;  /* 0x0000000d0e107227 */ /* 0x000fe200078e00ff */
[----:B------:R-:W0:Y:S03]  /*02c0*/  I2F.RP R18, R12 ;  /* 0x0000000c00127306 */ /* 0x000e260000209400 */
[----:B------:R-:W-:Y:S01]  /*02d0*/  IMAD.HI.U32 R2, R3, R15, R2 ;  /* 0x0000000f03027227 */ /* 0x000fe200078e0002 */
[----:B------:R-:W-:-:S03]  /*02e0*/  IADD3 R15, PT, PT, -R16, RZ, RZ ;  /* 0x000000ff100f7210 */ /* 0x000fc60007ffe1ff */
[----:B------:R-:W-:Y:S02]  /*02f0*/  IMAD.MOV R20, RZ, RZ, -R17 ;  /* 0x000000ffff147224 */ /* 0x000fe400078e0a11 */
[--C-:B------:R-:W-:Y:S02]  /*0300*/  IMAD R15, R8, R15, R13.reuse ;  /* 0x0000000f080f7224 */ /* 0x100fe400078e020d */
[----:B------:R-:W-:Y:S01]  /*0310*/  IMAD.HI.U32 R17, R2, R13, RZ ;  /* 0x0000000d02117227 */ /* 0x000fe200078e00ff */
[----:B------:R-:W-:Y:S02]  /*0320*/  LOP3.LUT R2, R6, R7, RZ, 0x3c, !PT ;  /* 0x0000000706027212 */ /* 0x000fe400078e3cff */
[----:B------:R-:W-:Y:S01]  /*0330*/  ISETP.GT.U32.AND P1, PT, R8, R15, PT ;  /* 0x0000000f0800720c */ /* 0x000fe20003f24070 */
[----:B0-----:R-:W0:Y:S01]  /*0340*/  MUFU.RCP R18, R18 ;  /* 0x0000001200127308 */ /* 0x001e220000001000 */
[----:B------:R-:W-:Y:S01]  /*0350*/  IMAD R19, R17, R20, R13 ;  /* 0x0000001411137224 */ /* 0x000fe200078e020d */
[----:B------:R-:W-:Y:S01]  /*0360*/  ISETP.GE.AND P2, PT, R2, RZ, PT ;  /* 0x000000ff0200720c */ /* 0x000fe20003f46270 */
[----:B------:R-:W-:Y:S01]  /*0370*/  VIADD R3, R5, 0xffffffe ;  /* 0x0ffffffe05037836 */ /* 0x000fe20000000000 */
[----:B------:R-:W-:Y:S01]  /*0380*/  MOV R2, RZ ;  /* 0x000000ff00027202 */ /* 0x000fe20000000f00 */
[----:B------:R-:W-:Y:S01]  /*0390*/  HFMA2 R20, -RZ, RZ, 0, 0 ;  /* 0x00000000ff147431 */ /* 0x000fe200000001ff */
[----:B------:R-:W-:-:S03]  /*03a0*/  ISETP.GT.U32.AND P4, PT, R4, R19, PT ;  /* 0x000000130400720c */ /* 0x000fc60003f84070 */
[----:B------:R-:W1:Y:S03]  /*03b0*/  F2I.FTZ.U32.TRUNC.NTZ R3, R3 ;  /* 0x0000000300037305 */ /* 0x000e66000021f000 */
[-C--:B------:R-:W-:Y:S01]  /*03c0*/  @!P1 IADD3 R15, PT, PT, R15, -R8.reuse, RZ ;  /* 0x800000080f0f9210 */ /* 0x080fe20007ffe0ff */
[----:B------:R-:W-:Y:S01]  /*03d0*/  @!P1 VIADD R16, R16, 0x1 ;  /* 0x0000000110109836 */ /* 0x000fe20000000000 */
[----:B------:R-:W-:Y:S02]  /*03e0*/  ISETP.NE.AND P1, PT, R7, RZ, PT ;  /* 0x000000ff0700720c */ /* 0x000fe40003f25270 */
[----:B------:R-:W-:Y:S02]  /*03f0*/  ISETP.GE.U32.AND P3, PT, R15, R8, PT ;  /* 0x000000080f00720c */ /* 0x000fe40003f66070 */
[----:B0-----:R-:W-:Y:S01]  /*0400*/  IADD3 R5, PT, PT, R18, 0xffffffe, RZ ;  /* 0x0ffffffe12057810 */ /* 0x001fe20007ffe0ff */
[----:B------:R-:W-:Y:S01]  /*0410*/  @!P4 IMAD.IADD R19, R19, 0x1, -R4 ;  /* 0x000000011313c824 */ /* 0x000fe200078e0a04 */
[----:B------:R-:W-:-:S02]  /*0420*/  LOP3.LUT R15, RZ, R7, RZ, 0x33, !PT ;  /* 0x00000007ff0f7212 */ /* 0x000fc400078e33ff */
[----:B------:R-:W-:Y:S02]  /*0430*/  @!P4 IADD3 R17, PT, PT, R17, 0x1, RZ ;  /* 0x000000011111c810 */ /* 0x000fe40007ffe0ff */
[----:B------:R-:W0:Y:S01]  /*0440*/  F2I.FTZ.U32.TRUNC.NTZ R5, R5 ;  /* 0x0000000500057305 */ /* 0x000e22000021f000 */
[----:B------:R-:W-:Y:S01]  /*0450*/  ISETP.GE.U32.AND P0, PT, R19, R4, PT ;  /* 0x000000041300720c */ /* 0x000fe20003f06070 */
[--C-:B-1----:R-:W-:Y:S01]  /*0460*/  IMAD.MOV R19, RZ, RZ, -R3.reuse ;  /* 0x000000ffff137224 */ /* 0x102fe200078e0a03 */
[----:B------:R-:W-:Y:S02]  /*0470*/  LOP3.LUT R4, R6, R0, RZ, 0x3c, !PT ;  /* 0x0000000006047212 */ /* 0x000fe400078e3cff */
[----:B------:R-:W-:Y:S01]  /*0480*/  @P3 IADD3 R16, PT, PT, R16, 0x1, RZ ;  /* 0x0000000110103810 */ /* 0x000fe20007ffe0ff */
[----:B------:R-:W-:Y:S01]  /*0490*/  IMAD R19, R19, R10, RZ ;  /* 0x0000000a13137224 */ /* 0x000fe200078e02ff */
[----:B------:R-:W-:Y:S01]  /*04a0*/  ISETP.GE.AND P5, PT, R4, RZ, PT ;  /* 0x000000ff0400720c */ /* 0x000fe20003fa6270 */
[----:B------:R-:W-:Y:S01]  /*04b0*/  HFMA2 R4, -RZ, RZ, 0, 0 ;  /* 0x00000000ff047431 */ /* 0x000fe200000001ff */
[----:B------:R-:W-:Y:S01]  /*04c0*/  ISETP.NE.AND P3, PT, R0, RZ, PT ;  /* 0x000000ff0000720c */ /* 0x000fe20003f65270 */
[----:B------:R-:W-:Y:S01]  /*04d0*/  IMAD.HI.U32 R2, R3, R19, R2 ;  /* 0x0000001303027227 */ /* 0x000fe200078e0002 */
[----:B------:R-:W-:-:S02]  /*04e0*/  @!P2 IADD3 R16, PT, PT, -R16, RZ, RZ ;  /* 0x000000ff1010a210 */ /* 0x000fc40007ffe1ff */
[----:B------:R-:W-:Y:S01]  /*04f0*/  IABS R18, R11 ;  /* 0x0000000b00127213 */ /* 0x000fe20000000000 */
[----:B------:R-:W-:Y:S01]  /*0500*/  @P0 VIADD R17, R17, 0x1 ;  /* 0x0000000111110836 */ /* 0x000fe20000000000 */
[----:B------:R-:W-:Y:S01]  /*0510*/  SEL R16, R15, R16, !P1 ;  /* 0x000000100f107207 */ /* 0x000fe20004800000 */
[----:B0-----:R-:W-:-:S03]  /*0520*/  IMAD.MOV R21, RZ, RZ, -R5 ;  /* 0x000000ffff157224 */ /* 0x001fc600078e0a05 */
[----:B------:R-:W-:Y:S01]  /*0530*/  IABS R19, R16 ;  /* 0x0000001000137213 */ /* 0x000fe20000000000 */
[----:B------:R-:W-:Y:S01]  /*0540*/  IMAD R3, R21, R12, RZ ;  /* 0x0000000c15037224 */ /* 0x000fe200078e02ff */
[----:B------:R-:W-:Y:S02]  /*0550*/  @!P5 IADD3 R17, PT, PT, -R17, RZ, RZ ;  /* 0x000000ff1111d210 */ /* 0x000fe40007ffe1ff */
[----:B------:R-:W-:Y:S01]  /*0560*/  @!P3 LOP3.LUT R17, RZ, R0, RZ, 0x33, !PT ;  /* 0x00000000ff11b212 */ /* 0x000fe200078e33ff */
[----:B------:R-:W-:-:S03]  /*0570*/  IMAD.HI.U32 R14, R14, R19, RZ ;  /* 0x000000130e0e7227 */ /* 0x000fc600078e00ff */
[----:B------:R-:W-:Y:S01]  /*0580*/  IABS R21, R17 ;  /* 0x0000001100157213 */ /* 0x000fe20000000000 */
[----:B------:R-:W-:Y:S01]  /*0590*/  IMAD.HI.U32 R4, R5, R3, R4 ;  /* 0x0000000305047227 */ /* 0x000fe200078e0004 */
[----:B------:R-:W-:-:S03]  /*05a0*/  IADD3 R14, PT, PT, -R14, RZ, RZ ;  /* 0x000000ff0e0e7210 */ /* 0x000fc60007ffe1ff */
[----:B------:R-:W-:Y:S02]  /*05b0*/  IMAD.MOV R3, RZ, RZ, -R18 ;  /* 0x000000ffff037224 */ /* 0x000fe400078e0a12 */
[----:B------:R-:W-:-:S04]  /*05c0*/  IMAD.HI.U32 R4, R4, R13, RZ ;  /* 0x0000000d04047227 */ /* 0x000fc800078e00ff */
[----:B------:R-:W-:-:S04]  /*05d0*/  IMAD.HI.U32 R2, R2, R21, RZ ;  /* 0x0000001502027227 */ /* 0x000fc800078e00ff */
[----:B------:R-:W-:Y:S01]  /*05e0*/  IMAD R5, R8, R14, R19 ;  /* 0x0000000e08057224 */ /* 0x000fe200078e0213 */
[----:B------:R-:W-:Y:S01]  /*05f0*/  IADD3 R2, PT, PT, -R2, RZ, RZ ;  /* 0x000000ff02027210 */ /* 0x000fe20007ffe1ff */
[----:B------:R-:W-:-:S03]  /*0600*/  IMAD R3, R4, R3, R13 ;  /* 0x0000000304037224 */ /* 0x000fc600078e020d */
[----:B------:R-:W-:Y:S01]  /*0610*/  ISETP.GT.U32.AND P0, PT, R8, R5, PT ;  /* 0x000000050800720c */ /* 0x000fe20003f04070 */
[----:B------:R-:W-:Y:S01]  /*0620*/  IMAD R13, R10, R2, R21 ;  /* 0x000000020a0d7224 */ /* 0x000fe200078e0215 */
[----:B------:R-:W-:Y:S02]  /*0630*/  ISETP.GT.U32.AND P2, PT, R12, R3, PT ;  /* 0x000000030c00720c */ /* 0x000fe40003f44070 */
[----:B------:R-:W-:Y:S02]  /*0640*/  LOP3.LUT R2, R6, R11, RZ, 0x3c, !PT ;  /* 0x0000000b06027212 */ /* 0x000fe400078e3cff */
[----:B------:R-:W-:Y:S02]  /*0650*/  ISETP.GT.U32.AND P5, PT, R10, R13, PT ;  /* 0x0000000d0a00720c */ /* 0x000fe40003fa4070 */
[----:B------:R-:W-:Y:S02]  /*0660*/  ISETP.GE.AND P6, PT, R2, RZ, PT ;  /* 0x000000ff0200720c */ /* 0x000fe40003fc6270 */
[----:B------:R-:W-:-:S03]  /*0670*/  IADD3 R2, PT, PT, -R7, UR4, RZ ;  /* 0x0000000407027c10 */ /* 0x000fc6000fffe1ff */
[----:B------:R-:W-:Y:S02]  /*0680*/  @!P0 IMAD.IADD R5, R5, 0x1, -R8 ;  /* 0x0000000105058824 */ /* 0x000fe400078e0a08 */
[-C--:B------:R-:W-:Y:S01]  /*0690*/  @!P2 IADD3 R3, PT, PT, R3, -R12.reuse, RZ ;  /* 0x8000000c0303a210 */ /* 0x080fe20007ffe0ff */
[----:B------:R-:W-:Y:S01]  /*06a0*/  @!P2 VIADD R4, R4, 0x1 ;  /* 0x000000010404a836 */ /* 0x000fe20000000000 */
[----:B------:R-:W-:Y:S02]  /*06b0*/  ISETP.GE.AND P2, PT, R17, RZ, PT ;  /* 0x000000ff1100720c */ /* 0x000fe40003f46270 */
[----:B------:R-:W-:Y:S02]  /*06c0*/  ISETP.GT.U32.AND P3, PT, R8, R5, PT ;  /* 0x000000050800720c */ /* 0x000fe40003f64070 */
[----:B------:R-:W-:Y:S02]  /*06d0*/  ISETP.GE.U32.AND P4, PT, R3, R12, PT ;  /* 0x0000000c0300720c */ /* 0x000fe40003f86070 */
[----:B------:R-:W0:Y:S01]  /*06e0*/  LDC R12, c[0x0][0x398] ;  /* 0x0000e600ff0c7b82 */ /* 0x000e220000000800 */
[----:B------:R-:W-:-:S02]  /*06f0*/  @!P5 IADD3 R13, PT, PT, R13, -R10, RZ ;  /* 0x8000000a0d0dd210 */ /* 0x000fc40007ffe0ff */
[----:B--2---:R-:W-:Y:S02]  /*0700*/  IADD3 R3, PT, PT, -R7, UR5, RZ ;  /* 0x0000000507037c10 */ /* 0x004fe4000fffe1ff */
[----:B------:R-:W-:Y:S02]  /*0710*/  ISETP.GT.U32.AND P0, PT, R10, R13, PT ;  /* 0x0000000d0a00720c */ /* 0x000fe40003f04070 */
[----:B------:R-:W-:Y:S02]  /*0720*/  ISETP.NE.AND P5, PT, R9, RZ, PT ;  /* 0x000000ff0900720c */ /* 0x000fe40003fa5270 */
[----:B------:R-:W-:Y:S02]  /*0730*/  @!P3 IADD3 R5, PT, PT, R5, -R8, RZ ;  /* 0x800000080505b210 */ /* 0x000fe40007ffe0ff */
[----:B------:R-:W-:Y:S02]  /*0740*/  LOP3.LUT R8, R2, R3, RZ, 0xfc, !PT ;  /* 0x0000000302087212 */ /* 0x000fe400078efcff */
[----:B------:R-:W-:-:S02]  /*0750*/  ISETP.GE.AND P3, PT, R16, RZ, PT ;  /* 0x000000ff1000720c */ /* 0x000fc40003f66270 */
[----:B------:R-:W-:Y:S02]  /*0760*/  SHF.R.U32.HI R8, RZ, 0x1f, R8 ;  /* 0x0000001fff087819 */ /* 0x000fe40000011608 */
[----:B------:R-:W-:Y:S01]  /*0770*/  @P4 IADD3 R4, PT, PT, R4, 0x1, RZ ;  /* 0x0000000104044810 */ /* 0x000fe20007ffe0ff */
[----:B------:R-:W-:Y:S01]  /*0780*/  @!P0 IMAD.IADD R13, R13, 0x1, -R10 ;  /* 0x000000010d0d8824 */ /* 0x000fe200078e0a0a */
[----:B------:R-:W-:Y:S02]  /*0790*/  ISETP.NE.U32.AND P0, PT, R8, 0x1, PT ;  /* 0x000000010800780c */ /* 0x000fe40003f05070 */
[----:B------:R-:W-:Y:S02]  /*07a0*/  ISETP.NE.AND P4, PT, R11, RZ, PT ;  /* 0x000000ff0b00720c */ /* 0x000fe40003f85270 */
[----:B------:R-:W-:Y:S01]  /*07b0*/  MOV R8, R5 ;  /* 0x0000000500087202 */ /* 0x000fe20000000f00 */
[----:B------:R-:W-:Y:S01]  /*07c0*/  IMAD.MOV.U32 R5, RZ, RZ, R13 ;  /* 0x000000ffff057224 */ /* 0x000fe200078e000d */
[----:B0-----:R-:W-:-:S02]  /*07d0*/  ISETP.LT.OR P0, PT, R12, 0x1, !P0 ;  /* 0x000000010c00780c */ /* 0x001fc40004701670 */
[----:B------:R-:W-:Y:S01]  /*07e0*/  IADD3 R16, PT, PT, -R16, RZ, RZ ;  /* 0x000000ff10107210 */ /* 0x000fe20007ffe1ff */
[----:B------:R-:W-:Y:S01]  /*07f0*/  @!P2 IMAD.MOV R5, RZ, RZ, -R5 ;  /* 0x000000ffff05a224 */ /* 0x000fe200078e0a05 */
[----:B------:R-:W-:Y:S02]  /*0800*/  @!P3 IADD3 R8, PT, PT, -R8, RZ, RZ ;  /* 0x000000ff0808b210 */ /* 0x000fe40007ffe1ff */
[----:B------:R-:W-:Y:S01]  /*0810*/  @!P6 IADD3 R4, PT, PT, -R4, RZ, RZ ;  /* 0x000000ff0404e210 */ /* 0x000fe20007ffe1ff */
[----:B------:R-:W-:Y:S01]  /*0820*/  IMAD R6, R7, R16, R6 ;  /* 0x0000001007067224 */ /* 0x000fe200078e0206 */
[----:B------:R-:W-:Y:S02]  /*0830*/  SEL R7, R15, R8, !P1 ;  /* 0x000000080f077207 */ /* 0x000fe40004800000 */
[----:B------:R-:W-:Y:S02]  /*0840*/  @!P4 LOP3.LUT R4, RZ, R11, RZ, 0x33, !PT ;  /* 0x0000000bff04c212 */ /* 0x000fe400078e33ff */
[----:B------:R-:W-:Y:S01]  /*0850*/  @!P5 LOP3.LUT R5, RZ, R9, RZ, 0x33, !PT ;  /* 0x00000009ff05d212 */ /* 0x000fe200078e33ff */
[----:B---3--:R-:W-:Y:S06]  /*0860*/  @P0 BRA `(.L_x_9) ;  /* 0x0000000800a80947 */ /* 0x008fec0003800000 */
[----:B------:R-:W-:Y:S01]  /*0870*/  IADD3 R9, PT, PT, R2, 0x1, RZ ;  /* 0x0000000102097810 */ /* 0x000fe20007ffe0ff */
[----:B------:R-:W-:Y:S01]  /*0880*/  UMOV UR4, URZ ;  /* 0x000000ff00047c82 */ /* 0x000fe20008000000 */
[----:B------:R-:W-:Y:S02]  /*0890*/  MOV R20, RZ ;  /* 0x000000ff00147202 */ /* 0x000fe40000000f00 */
[C---:B------:R-:W-:Y:S02]  /*08a0*/  LOP3.LUT R8, R9.reuse, 0xf, RZ, 0xc0, !PT ;  /* 0x0000000f09087812 */ /* 0x040fe400078ec0ff */
[C---:B------:R-:W-:Y:S02]  /*08b0*/  LOP3.LUT R10, R9.reuse, 0x7, RZ, 0xc0, !PT ;  /* 0x00000007090a7812 */ /* 0x040fe400078ec0ff */
[----:B------:R-:W-:Y:S01]  /*08c0*/  LOP3.LUT R11, R9, 0x3, RZ, 0xc0, !PT ;  /* 0x00000003090b7812 */ /* 0x000fe200078ec0ff */
[----:B------:R-:W-:-:S05]  /*08d0*/  VIADD R8, R8, 0xffffffff ;  /* 0xffffffff08087836 */ /* 0x000fca0000000000 */
[----:B------:R-:W-:-:S13]  /*08e0*/  ISETP.GE.U32.AND P0, PT, R8, 0x7, PT ;  /* 0x000000070800780c */ /* 0x000fda0003f06070 */
.L_x_16:
[----:B------:R-:W0:Y:S01]  /*08f0*/  LDC R13, c[0x0][0x3a8] ;  /* 0x0000ea00ff0d7b82 */ /* 0x000e220000000800 */
[----:B------:R-:W1:Y:S07]  /*0900*/  LDCU UR5, c[0x0][0x3a0] ;  /* 0x00007400ff0577ac */ /* 0x000e6e0008000800 */
[----:B------:R-:W2:Y:S01]  /*0910*/  LDC.64 R14, c[0x0][0x398] ;  /* 0x0000e600ff0e7b82 */ /* 0x000ea20000000a00 */
[----:B0-----:R-:W-:-:S04]  /*0920*/  IMAD R12, R13, UR4, R4 ;  /* 0x000000040d0c7c24 */ /* 0x001fc8000f8e0204 */
[----:B------:R-:W-:Y:S02]  /*0930*/  IMAD R12, R12, R3, R12 ;  /* 0x000000030c0c7224 */ /* 0x000fe400078e020c */
[----:B--2---:R-:W-:Y:S01]  /*0940*/  IMAD R8, R15, UR4, R5 ;  /* 0x000000040f087c24 */ /* 0x004fe2000f8e0205 */
[----:B------:R-:W-:-:S03]  /*0950*/  UIADD3 UR4, UPT, UPT, UR4, 0x1, URZ ;  /* 0x0000000104047890 */ /* 0x000fc6000fffe0ff */
[----:B-1----:R-:W-:Y:S01]  /*0960*/  IMAD R13, R8, UR5, R7 ;  /* 0x00000005080d7c24 */ /* 0x002fe2000f8e0207 */
[----:B------:R-:W-:Y:S02]  /*0970*/  UMOV UR5, URZ ;  /* 0x000000ff00057c82 */ /* 0x000fe40008000000 */
[----:B------:R-:W-:-:S13]  /*0980*/  ISETP.NE.AND P1, PT, R14, UR4, PT ;  /* 0x000000040e007c0c */ /* 0x000fda000bf25270 */
.L_x_15:
[----:B------:R-:W0:Y:S01]  /*0990*/  LDCU UR8, c[0x0][0x3a4] ;  /* 0x00007480ff0877ac */ /* 0x000e220008000800 */
[----:B------:R-:W-:Y:S01]  /*09a0*/  ISETP.GE.U32.AND P3, PT, R2, 0xf, PT ;  /* 0x0000000f0200780c */ /* 0x000fe20003f66070 */
[----:B------:R-:W-:Y:S01]  /*09b0*/  VIADD R15, R13, UR5 ;  /* 0x000000050d0f7c36 */ /* 0x000fe20008000000 */
[----:B------:R-:W-:Y:S01]  /*09c0*/  IADD3 R18, PT, PT, R12, UR5, RZ ;  /* 0x000000050c127c10 */ /* 0x000fe2000fffe0ff */
[----:B------:R-:W-:Y:S01]  /*09d0*/  HFMA2 R19, -RZ, RZ, 0, 0 ;  /* 0x00000000ff137431 */ /* 0x000fe200000001ff */
[----:B------:R-:W-:Y:S01]  /*09e0*/  ISETP.NE.AND P2, PT, R3, UR5, PT ;  /* 0x0000000503007c0c */ /* 0x000fe2000bf45270 */
[----:B------:R-:W-:Y:S02]  /*09f0*/  UIADD3 UR5, UPT, UPT, UR5, 0x1, URZ ;  /* 0x0000000105057890 */ /* 0x000fe4000fffe0ff */
[----:B------:R-:W-:Y:S02]  /*0a00*/  IMAD R18, R18, R9, RZ ;  /* 0x0000000912127224 */ /* 0x000fe400078e02ff */
[----:B0-----:R-:W-:-:S04]  /*0a10*/  IMAD R8, R15, UR8, R6 ;  /* 0x000000080f087c24 */ /* 0x001fc8000f8e0206 */
[----:B------:R-:W-:Y:S05]  /*0a20*/  @!P3 BRA `(.L_x_10) ;  /* 0x0000000000f8b947 */ /* 0x000fea0003800000 */
[----:B------:R-:W-:Y:S01]  /*0a30*/  LOP3.LUT R21, R9, 0xfffffff0, RZ, 0xc0, !PT ;  /* 0xfffffff009157812 */ /* 0x000fe200078ec0ff */
[----:B------:R-:W-:Y:S01]  /*0a40*/  IMAD.MOV.U32 R23, RZ, RZ, R18 ;  /* 0x000000ffff177224 */ /* 0x000fe200078e0012 */
[----:B------:R-:W-:Y:S02]  /*0a50*/  MOV R19, R8 ;  /* 0x0000000800137202 */ /* 0x000fe40000000f00 */
[----:B------:R-:W-:-:S07]  /*0a60*/  IADD3 R22, PT, PT, -R21, RZ, RZ ;  /* 0x000000ff15167210 */ /* 0x000fce0007ffe1ff */
.L_x_11:
[----:B------:R-:W0:Y:S08]  /*0a70*/  LDC.64 R16, c[0x0][0x380] ;  /* 0x0000e000ff107b82 */ /* 0x000e300000000a00 */
[----:B------:R-:W1:Y:S01]  /*0a80*/  LDC.64 R14, c[0x0][0x388] ;  /* 0x0000e200ff0e7b82 */ /* 0x000e620000000a00 */
[----:B0-----:R-:W-:-:S05]  /*0a90*/  IMAD.WIDE R16, R23, 0x4, R16 ;  /* 0x0000000417107825 */ /* 0x001fca00078e0210 */
[----:B------:R-:W2:Y:S01]  /*0aa0*/  LDG.E R25, desc[UR6][R16.64] ;  /* 0x0000000610197981 */ /* 0x000ea2000c1e1900 */
[----:B-1----:R-:W-:-:S03]  /*0ab0*/  IMAD.WIDE R14, R19, 0x4, R14 ;  /* 0x00000004130e7825 */ /* 0x002fc600078e020e */
[----:B------:R-:W3:Y:S04]  /*0ac0*/  LDG.E R27, desc[UR6][R16.64+0x8] ;  /* 0x00000806101b7981 */ /* 0x000ee8000c1e1900 */
[----:B------:R-:W2:Y:S04]  /*0ad0*/  LDG.E R24, desc[UR6][R14.64] ;  /* 0x000000060e187981 */ /* 0x000ea8000c1e1900 */
[----:B------:R-:W3:Y:S04]  /*0ae0*/  LDG.E R26, desc[UR6][R14.64+0x8] ;  /* 0x000008060e1a7981 */ /* 0x000ee8000c1e1900 */
[----:B------:R-:W4:Y:S04]  /*0af0*/  LDG.E R29, desc[UR6][R16.64+0x3c] ;  /* 0x00003c06101d7981 */ /* 0x000f28000c1e1900 */
[----:B------:R-:W4:Y:S01]  /*0b00*/  LDG.E R28, desc[UR6][R14.64+0x3c] ;  /* 0x00003c060e1c7981 */ /* 0x000f22000c1e1900 */
[----:B--2---:R-:W-:-:S03]  /*0b10*/  FFMA R24, R25, R24, R20 ;  /* 0x0000001819187223 */ /* 0x004fc60000000014 */
[----:B------:R-:W2:Y:S04]  /*0b20*/  LDG.E R25, desc[UR6][R16.64+0x4] ;  /* 0x0000040610197981 */ /* 0x000ea8000c1e1900 */
[----:B------:R-:W2:Y:S02]  /*0b30*/  LDG.E R20, desc[UR6][R14.64+0x4] ;  /* 0x000004060e147981 */ /* 0x000ea4000c1e1900 */
[----:B--2---:R-:W-:Y:S02]  /*0b40*/  FFMA R20, R25, R20, R24 ;  /* 0x0000001419147223 */ /* 0x004fe40000000018 */
[----:B------:R-:W2:Y:S04]  /*0b50*/  LDG.E R25, desc[UR6][R16.64+0xc] ;  /* 0x00000c0610197981 */ /* 0x000ea8000c1e1900 */
[----:B------:R-:W2:Y:S01]  /*0b60*/  LDG.E R24, desc[UR6][R14.64+0xc] ;  /* 0x00000c060e187981 */ /* 0x000ea2000c1e1900 */
[----:B---3--:R-:W-:-:S03]  /*0b70*/  FFMA R20, R27, R26, R20 ;  /* 0x0000001a1b147223 */ /* 0x008fc60000000014 */
[----:B------:R-:W3:Y:S04]  /*0b80*/  LDG.E R27, desc[UR6][R16.64+0x10] ;  /* 0x00001006101b7981 */ /* 0x000ee8000c1e1900 */
[----:B------:R-:W3:Y:S01]  /*0b90*/  LDG.E R26, desc[UR6][R14.64+0x10] ;  /* 0x000010060e1a7981 */ /* 0x000ee2000c1e1900 */
[----:B--2---:R-:W-:-:S03]  /*0ba0*/  FFMA R20, R25, R24, R20 ;  /* 0x0000001819147223 */ /* 0x004fc60000000014 */
        /* <DEDUP_REMOVED lines=23> */
[----:B------:R-:W-:Y:S01]  /*0d20*/  IADD3 R22, PT, PT, R22, 0x10, RZ ;  /* 0x0000001016167810 */ /* 0x000fe20007ffe0ff */
[----:B--2---:R-:W-:Y:S02]  /*0d30*/  FFMA R20, R25, R24, R20 ;  /* 0x0000001819147223 */ /* 0x004fe40000000014 */
[----:B------:R-:W2:Y:S04]  /*0d40*/  LDG.E R25, desc[UR6][R16.64+0x34] ;  /* 0x0000340610197981 */ /* 0x000ea8000c1e1900 */
[----:B------:R-:W2:Y:S01]  /*0d50*/  LDG.E R24, desc[UR6][R14.64+0x34] ;  /* 0x000034060e187981 */ /* 0x000ea2000c1e1900 */
[----:B---3--:R-:W-:-:S03]  /*0d60*/  FFMA R26, R27, R26, R20 ;  /* 0x0000001a1b1a7223 */ /* 0x008fc60000000014 */
[----:B------:R-:W3:Y:S04]  /*0d70*/  LDG.E R20, desc[UR6][R16.64+0x38] ;  /* 0x0000380610147981 */ /* 0x000ee8000c1e1900 */
[----:B------:R-:W3:Y:S01]  /*0d80*/  LDG.E R27, desc[UR6][R14.64+0x38] ;  /* 0x000038060e1b7981 */ /* 0x000ee2000c1e1900 */
[----:B------:R-:W-:Y:S01]  /*0d90*/  ISETP.NE.AND P3, PT, R22, RZ, PT ;  /* 0x000000ff1600720c */ /* 0x000fe20003f65270 */
[----:B------:R-:W-:Y:S01]  /*0da0*/  VIADD R23, R23, 0x10 ;  /* 0x0000001017177836 */ /* 0x000fe20000000000 */
[----:B------:R-:W-:Y:S01]  /*0db0*/  IADD3 R19, PT, PT, R19, 0x10, RZ ;  /* 0x0000001013137810 */ /* 0x000fe20007ffe0ff */
[----:B--2---:R-:W-:-:S04]  /*0dc0*/  FFMA R25, R25, R24, R26 ;  /* 0x0000001819197223 */ /* 0x004fc8000000001a */
[----:B---3--:R-:W-:-:S04]  /*0dd0*/  FFMA R20, R20, R27, R25 ;  /* 0x0000001b14147223 */ /* 0x008fc80000000019 */
[----:B----4-:R-:W-:Y:S02]  /*0de0*/  FFMA R20, R29, R28, R20 ;  /* 0x0000001c1d147223 */ /* 0x010fe40000000014 */
[----:B------:R-:W-:Y:S05]  /*0df0*/  @P3 BRA `(.L_x_11) ;  /* 0xfffffffc001c3947 */ /* 0x000fea000383ffff */
[----:B------:R-:W-:-:S07]  /*0e00*/  MOV R19, R21 ;  /* 0x0000001500137202 */ /* 0x000fce0000000f00 */
.L_x_10:
[----:B------:R-:W-:-:S13]  /*0e10*/  LOP3.LUT P3, RZ, R9, 0xf, RZ, 0xc0, !PT ;  /* 0x0000000f09ff7812 */ /* 0x000fda000786c0ff */
[----:B------:R-:W-:Y:S05]  /*0e20*/  @!P3 BRA `(.L_x_12) ;  /* 0x000000040030b947 */ /* 0x000fea0003800000 */
[----:B------:R-:W-:Y:S01]  /*0e30*/  ISETP.NE.AND P3, PT, R10, RZ, PT ;  /* 0x000000ff0a00720c */ /* 0x000fe20003f65270 */
[----:B------:R-:W-:-:S12]  /*0e40*/  @!P0 BRA `(.L_x_13) ;  /* 0x00000000007c8947 */ /* 0x000fd80003800000 */
[----:B------:R-:W0:Y:S01]  /*0e50*/  LDC.64 R16, c[0x0][0x380] ;  /* 0x0000e000ff107b82 */ /* 0x000e220000000a00 */
[----:B------:R-:W-:Y:S01]  /*0e60*/  IADD3 R23, PT, PT, R8, R19, RZ ;  /* 0x0000001308177210 */ /* 0x000fe20007ffe0ff */
[----:B------:R-:W-:-:S06]  /*0e70*/  IMAD.IADD R21, R18, 0x1, R19 ;  /* 0x0000000112157824 */ /* 0x000fcc00078e0213 */
[----:B------:R-:W1:Y:S01]  /*0e80*/  LDC.64 R14, c[0x0][0x388] ;  /* 0x0000e200ff0e7b82 */ /* 0x000e620000000a00 */
[----:B0-----:R-:W-:-:S05]  /*0e90*/  IMAD.WIDE R16, R21, 0x4, R16 ;  /* 0x0000000415107825 */ /* 0x001fca00078e0210 */
[----:B------:R-:W2:Y:S01]  /*0ea0*/  LDG.E R21, desc[UR6][R16.64] ;  /* 0x0000000610157981 */ /* 0x000ea2000c1e1900 */
[----:B-1----:R-:W-:-:S03]  /*0eb0*/  IMAD.WIDE R14, R23, 0x4, R14 ;  /* 0x00000004170e7825 */ /* 0x002fc600078e020e */
[----:B------:R-:W3:Y:S04]  /*0ec0*/  LDG.E R25, desc[UR6][R16.64+0x8] ;  /* 0x0000080610197981 */ /* 0x000ee8000c1e1900 */
[----:B------:R-:W2:Y:S04]  /*0ed0*/  LDG.E R22, desc[UR6][R14.64] ;  /* 0x000000060e167981 */ /* 0x000ea8000c1e1900 */
[----:B------:R-:W4:Y:S04]  /*0ee0*/  LDG.E R23, desc[UR6][R16.64+0x4] ;  /* 0x0000040610177981 */ /* 0x000f28000c1e1900 */
[----:B------:R-:W4:Y:S04]  /*0ef0*/  LDG.E R24, desc[UR6][R14.64+0x4] ;  /* 0x000004060e187981 */ /* 0x000f28000c1e1900 */
[----:B------:R-:W3:Y:S04]  /*0f00*/  LDG.E R26, desc[UR6][R14.64+0x8] ;  /* 0x000008060e1a7981 */ /* 0x000ee8000c1e1900 */
[----:B------:R-:W5:Y:S04]  /*0f10*/  LDG.E R27, desc[UR6][R16.64+0x1c] ;  /* 0x00001c06101b7981 */ /* 0x000f68000c1e1900 */
[----:B------:R-:W5:Y:S01]  /*0f20*/  LDG.E R28, desc[UR6][R14.64+0x1c] ;  /* 0x00001c060e1c7981 */ /* 0x000f62000c1e1900 */
[----:B--2---:R-:W-:-:S03]  /*0f30*/  FFMA R22, R21, R22, R20 ;  /* 0x0000001615167223 */ /* 0x004fc60000000014 */
[----:B------:R-:W2:Y:S04]  /*0f40*/  LDG.E R21, desc[UR6][R16.64+0xc] ;  /* 0x00000c0610157981 */ /* 0x000ea8000c1e1900 */
[----:B------:R-:W2:Y:S01]  /*0f50*/  LDG.E R20, desc[UR6][R14.64+0xc] ;  /* 0x00000c060e147981 */ /* 0x000ea2000c1e1900 */
[----:B----4-:R-:W-:-:S03]  /*0f60*/  FFMA R22, R23, R24, R22 ;  /* 0x0000001817167223 */ /* 0x010fc60000000016 */
[----:B------:R-:W4:Y:S01]  /*0f70*/  LDG.E R23, desc[UR6][R14.64+0x10] ;  /* 0x000010060e177981 */ /* 0x000f22000c1e1900 */
[----:B---3--:R-:W-:-:S03]  /*0f80*/  FFMA R26, R25, R26, R22 ;  /* 0x0000001a191a7223 */ /* 0x008fc60000000016 */
[----:B------:R-:W4:Y:S04]  /*0f90*/  LDG.E R22, desc[UR6][R16.64+0x10] ;  /* 0x0000100610167981 */ /* 0x000f28000c1e1900 */
[----:B------:R-:W3:Y:S04]  /*0fa0*/  LDG.E R24, desc[UR6][R16.64+0x14] ;  /* 0x0000140610187981 */ /* 0x000ee8000c1e1900 */
[----:B------:R-:W3:Y:S01]  /*0fb0*/  LDG.E R25, desc[UR6][R14.64+0x14] ;  /* 0x000014060e197981 */ /* 0x000ee2000c1e1900 */
[----:B--2---:R-:W-:-:S03]  /*0fc0*/  FFMA R21, R21, R20, R26 ;  /* 0x0000001415157223 */ /* 0x004fc6000000001a */
[----:B------:R-:W2:Y:S04]  /*0fd0*/  LDG.E R20, desc[UR6][R16.64+0x18] ;  /* 0x0000180610147981 */ /* 0x000ea8000c1e1900 */
[----:B------:R-:W2:Y:S01]  /*0fe0*/  LDG.E R26, desc[UR6][R14.64+0x18] ;  /* 0x000018060e1a7981 */ /* 0x000ea2000c1e1900 */
[----:B----4-:R-:W-:-:S04]  /*0ff0*/  FFMA R21, R22, R23, R21 ;  /* 0x0000001716157223 */ /* 0x010fc80000000015 */
[----:B---3--:R-:W-:Y:S01]  /*1000*/  FFMA R21, R24, R25, R21 ;  /* 0x0000001918157223 */ /* 0x008fe20000000015 */
[----:B------:R-:W-:-:S03]  /*1010*/  IADD3 R19, PT, PT, R19, 0x8, RZ ;  /* 0x0000000813137810 */ /* 0x000fc60007ffe0ff */
[----:B--2---:R-:W-:-:S04]  /*1020*/  FFMA R20, R20, R26, R21 ;  /* 0x0000001a14147223 */ /* 0x004fc80000000015 */
[----:B-----5:R-:W-:-:S07]  /*1030*/  FFMA R20, R27, R28, R20 ;  /* 0x0000001c1b147223 */ /* 0x020fce0000000014 */
.L_x_13:
[----:B------:R-:W-:Y:S05]  /*1040*/  @!P3 BRA `(.L_x_12) ;  /* 0x0000000000a8b947 */ /* 0x000fea0003800000 */
[----:B------:R-:W-:Y:S01]  /*1050*/  VIADD R14, R10, 0xffffffff ;  /* 0xffffffff0a0e7836 */ /* 0x000fe20000000000 */
[----:B------:R-:W-:-:S04]  /*1060*/  ISETP.NE.AND P4, PT, R11, RZ, PT ;  /* 0x000000ff0b00720c */ /* 0x000fc80003f85270 */
[----:B------:R-:W-:-:S13]  /*1070*/  ISETP.GE.U32.AND P3, PT, R14, 0x3, PT ;  /* 0x000000030e00780c */ /* 0x000fda0003f66070 */
[----:B------:R-:W-:Y:S05]  /*1080*/  @!P3 BRA `(.L_x_14) ;  /* 0x00000000004cb947 */ /* 0x000fea0003800000 */
[----:B------:R-:W0:Y:S01]  /*1090*/  LDC.64 R16, c[0x0][0x380] ;  /* 0x0000e000ff107b82 */ /* 0x000e220000000a00 */
[-C--:B------:R-:W-:Y:S02]  /*10a0*/  IADD3 R21, PT, PT, R18, R19.reuse, RZ ;  /* 0x0000001312157210 */ /* 0x080fe40007ffe0ff */
[----:B------:R-:W-:-:S05]  /*10b0*/  IADD3 R23, PT, PT, R8, R19, RZ ;  /* 0x0000001308177210 */ /* 0x000fca0007ffe0ff */
[----:B------:R-:W1:Y:S01]  /*10c0*/  LDC.64 R14, c[0x0][0x388] ;  /* 0x0000e200ff0e7b82 */ /* 0x000e620000000a00 */
[----:B0-----:R-:W-:-:S05]  /*10d0*/  IMAD.WIDE R16, R21, 0x4, R16 ;  /* 0x0000000415107825 */ /* 0x001fca00078e0210 */
[----:B------:R-:W2:Y:S01]  /*10e0*/  LDG.E R25, desc[UR6][R16.64+0x4] ;  /* 0x0000040610197981 */ /* 0x000ea2000c1e1900 */
[----:B-1----:R-:W-:-:S03]  /*10f0*/  IMAD.WIDE R14, R23, 0x4, R14 ;  /* 0x00000004170e7825 */ /* 0x002fc600078e020e */
[----:B------:R-:W3:Y:S04]  /*1100*/  LDG.E R21, desc[UR6][R16.64+0x8] ;  /* 0x0000080610157981 */ /* 0x000ee8000c1e1900 */
[----:B------:R-:W4:Y:S04]  /*1110*/  LDG.E R23, desc[UR6][R16.64] ;  /* 0x0000000610177981 */ /* 0x000f28000c1e1900 */
[----:B------:R-:W4:Y:S04]  /*1120*/  LDG.E R22, desc[UR6][R14.64] ;  /* 0x000000060e167981 */ /* 0x000f28000c1e1900 */
[----:B------:R-:W2:Y:S04]  /*1130*/  LDG.E R24, desc[UR6][R14.64+0x4] ;  /* 0x000004060e187981 */ /* 0x000ea8000c1e1900 */
[----:B------:R-:W3:Y:S04]  /*1140*/  LDG.E R26, desc[UR6][R14.64+0x8] ;  /* 0x000008060e1a7981 */ /* 0x000ee8000c1e1900 */
[----:B------:R-:W5:Y:S04]  /*1150*/  LDG.E R28, desc[UR6][R16.64+0xc] ;  /* 0x00000c06101c7981 */ /* 0x000f68000c1e1900 */
[----:B------:R-:W5:Y:S01]  /*1160*/  LDG.E R27, desc[UR6][R14.64+0xc] ;  /* 0x00000c060e1b7981 */ /* 0x000f62000c1e1900 */
[----:B------:R-:W-:-:S02]  /*1170*/  VIADD R19, R19, 0x4 ;  /* 0x0000000413137836 */ /* 0x000fc40000000000 */
[----:B----4-:R-:W-:-:S04]  /*1180*/  FFMA R22, R23, R22, R20 ;  /* 0x0000001617167223 */ /* 0x010fc80000000014 */
[----:B--2---:R-:W-:-:S04]  /*1190*/  FFMA R22, R25, R24, R22 ;  /* 0x0000001819167223 */ /* 0x004fc80000000016 */
[----:B---3--:R-:W-:-:S04]  /*11a0*/  FFMA R21, R21, R26, R22 ;  /* 0x0000001a15157223 */ /* 0x008fc80000000016 */
[----:B-----5:R-:W-:-:S07]  /*11b0*/  FFMA R20, R28, R27, R21 ;  /* 0x0000001b1c147223 */ /* 0x020fce0000000015 */
.L_x_14:
[----:B------:R-:W-:Y:S05]  /*11c0*/  @!P4 BRA `(.L_x_12) ;  /* 0x000000000048c947 */ /* 0x000fea0003800000 */
[----:B------:R-:W0:Y:S01]  /*11d0*/  LDC.64 R14, c[0x0][0x380] ;  /* 0x0000e000ff0e7b82 */ /* 0x000e220000000a00 */
[-C--:B------:R-:W-:Y:S02]  /*11e0*/  IADD3 R21, PT, PT, R18, R19.reuse, RZ ;  /* 0x0000001312157210 */ /* 0x080fe40007ffe0ff */
[----:B------:R-:W-:-:S05]  /*11f0*/  IADD3 R19, PT, PT, R8, R19, RZ ;  /* 0x0000001308137210 */ /* 0x000fca0007ffe0ff */
[----:B------:R-:W1:Y:S01]  /*1200*/  LDC.64 R16, c[0x0][0x388] ;  /* 0x0000e200ff107b82 */ /* 0x000e620000000a00 */
[----:B0-----:R-:W-:-:S04]  /*1210*/  IMAD.WIDE R14, R21, 0x4, R14 ;  /* 0x00000004150e7825 */ /* 0x001fc800078e020e */
[----:B-1----:R-:W-:Y:S02]  /*1220*/  IMAD.WIDE R16, R19, 0x4, R16 ;  /* 0x0000000413107825 */ /* 0x002fe400078e0210 */
[----:B------:R-:W2:Y:S04]  /*1230*/  LDG.E R19, desc[UR6][R14.64] ;  /* 0x000000060e137981 */ /* 0x000ea8000c1e1900 */
[----:B------:R-:W2:Y:S01]  /*1240*/  LDG.E R8, desc[UR6][R16.64] ;  /* 0x0000000610087981 */ /* 0x000ea2000c1e1900 */
[----:B------:R-:W-:Y:S01]  /*1250*/  ISETP.NE.AND P3, PT, R11, 0x1, PT ;  /* 0x000000010b00780c */ /* 0x000fe20003f65270 */
[----:B--2---:R-:W-:-:S12]  /*1260*/  FFMA R20, R19, R8, R20 ;  /* 0x0000000813147223 */ /* 0x004fd80000000014 */
[----:B------:R-:W-:Y:S05]  /*1270*/  @!P3 BRA `(.L_x_12) ;  /* 0x00000000001cb947 */ /* 0x000fea0003800000 */
[----:B------:R-:W-:Y:S01]  /*1280*/  ISETP.NE.AND P3, PT, R11, 0x2, PT ;  /* 0x000000020b00780c */ /* 0x000fe20003f65270 */
[----:B------:R-:W2:Y:S04]  /*1290*/  LDG.E R19, desc[UR6][R14.64+0x4] ;  /* 0x000004060e137981 */ /* 0x000ea8000c1e1900 */
[----:B------:R-:W2:Y:S08]  /*12a0*/  LDG.E R8, desc[UR6][R16.64+0x4] ;  /* 0x0000040610087981 */ /* 0x000eb0000c1e1900 */
[----:B------:R-:W3:Y:S04]  /*12b0*/  @P3 LDG.E R21, desc[UR6][R14.64+0x8] ;  /* 0x000008060e153981 */ /* 0x000ee8000c1e1900 */
[----:B------:R-:W3:Y:S01]  /*12c0*/  @P3 LDG.E R18, desc[UR6][R16.64+0x8] ;  /* 0x0000080610123981 */ /* 0x000ee2000c1e1900 */
[----:B--2---:R-:W-:-:S04]  /*12d0*/  FFMA R20, R19, R8, R20 ;  /* 0x0000000813147223 */ /* 0x004fc80000000014 */
[----:B---3--:R-:W-:-:S07]  /*12e0*/  @P3 FFMA R20, R21, R18, R20 ;  /* 0x0000001215143223 */ /* 0x008fce0000000014 */
.L_x_12:
[----:B------:R-:W-:Y:S05]  /*12f0*/  @P2 BRA `(.L_x_15) ;  /* 0xfffffff400a42947 */ /* 0x000fea000383ffff */
[----:B------:R-:W-:Y:S05]  /*1300*/  @P1 BRA `(.L_x_16) ;  /* 0xfffffff400781947 */ /* 0x000fea000383ffff */
.L_x_9:
[----:B------:R-:W0:Y:S01]  /*1310*/  LDCU UR5, c[0x0][0x3ac] ;  /* 0x00007580ff0577ac */ /* 0x000e220008000800 */
[----:B------:R-:W1:Y:S01]  /*1320*/  LDC.64 R2, c[0x0][0x390] ;  /* 0x0000e400ff027b82 */ /* 0x000e620000000a00 */
[----:B------:R-:W-:Y:S01]  /*1330*/  IMAD R5, R0, R5, R6 ;  /* 0x0000000500057224 */ /* 0x000fe200078e0206 */
[----:B------:R-:W0:Y:S02]  /*1340*/  LDCU UR4, c[0x0][0x39c] ;  /* 0x00007380ff0477ac */ /* 0x000e240008000800 */
[----:B0-----:R-:W-:-:S06]  /*1350*/  UIMAD UR4, UR5, UR4, URZ ;  /* 0x00000004050472a4 */ /* 0x001fcc000f8e02ff */
[----:B------:R-:W-:-:S04]  /*1360*/  IMAD R4, R4, UR4, R7 ;  /* 0x0000000404047c24 */ /* 0x000fc8000f8e0207 */
[----:B------:R-:W-:-:S04]  /*1370*/  IMAD R5, R4, UR5, R5 ;  /* 0x0000000504057c24 */ /* 0x000fc8000f8e0205 */
[----:B-1----:R-:W-:-:S05]  /*1380*/  IMAD.WIDE R2, R5, 0x4, R2 ;  /* 0x0000000405027825 */ /* 0x002fca00078e0202 */
[----:B------:R-:W-:Y:S01]  /*1390*/  STG.E desc[UR6][R2.64], R20 ;  /* 0x0000001402007986 */ /* 0x000fe2000c101906 */
[----:B------:R-:W-:Y:S05]  /*13a0*/  EXIT ;  /* 0x000000000000794d */ /* 0x000fea0003800000 */
.L_x_17:
        /* <DEDUP_REMOVED lines=13> */
.L_x_19:


//--------------------- .nv.shared.reserved.0     --------------------------
	.section	.nv.shared.reserved.0,"aw",@nobits
	.weak		__nv_reservedSMEM_offset_0_alias
	.size		__nv_reservedSMEM_offset_0_alias, 0, 64
	.other		__nv_reservedSMEM_offset_0_alias,@"STO_CUDA_RESERVED_SHARED STV_DEFAULT"
__nv_reservedSMEM_offset_0_alias:
	.zero		0
	.zero		64


//--------------------- .nv.constant0._Z20conv2d_backward_biasPKfPfiiii --------------------------
	.section	.nv.constant0._Z20conv2d_backward_biasPKfPfiiii,"a",@progbits
	.sectionflags	@""
	.align	4
.nv.constant0._Z20conv2d_backward_biasPKfPfiiii:
	.zero		928


//--------------------- .nv.constant0._Z23conv2d_backward_weightsPKfS0_Pfiiiiii --------------------------
	.section	.nv.constant0._Z23conv2d_backward_weightsPKfS0_Pfiiiiii,"a",@progbits
	.sectionflags	@""
	.align	4
.nv.constant0._Z23conv2d_backward_weightsPKfS0_Pfiiiiii:
	.zero		944


//--------------------- SYMBOLS --------------------------

	.type		.nv.reservedSmem.offset0,@object
	.size		.nv.reservedSmem.offset0,0x4
